//
// Generated by NVIDIA NVVM Compiler
//
// Compiler Build ID: CL-36424714
// Cuda compilation tools, release 13.0, V13.0.88
// Based on NVVM 20.0.0
//

.version 9.0
.target sm_100
.address_size 64

	// .globl	_Z15yuyv2yuv_kernalPhS_ii
.func  (.param .b64 func_retval0) __internal_accurate_pow
(
	.param .b64 __internal_accurate_pow_param_0
)
;

.visible .entry _Z15yuyv2yuv_kernalPhS_ii(
	.param .u64 .ptr .align 1 _Z15yuyv2yuv_kernalPhS_ii_param_0,
	.param .u64 .ptr .align 1 _Z15yuyv2yuv_kernalPhS_ii_param_1,
	.param .u32 _Z15yuyv2yuv_kernalPhS_ii_param_2,
	.param .u32 _Z15yuyv2yuv_kernalPhS_ii_param_3
)
{
	.reg .pred 	%p<4>;
	.reg .b16 	%rs<4>;
	.reg .b32 	%r<17>;
	.reg .b64 	%rd<14>;
	.reg .b64 	%fd<9>;

	ld.param.u64 	%rd1, [_Z15yuyv2yuv_kernalPhS_ii_param_0];
	ld.param.u64 	%rd2, [_Z15yuyv2yuv_kernalPhS_ii_param_1];
	ld.param.u32 	%r1, [_Z15yuyv2yuv_kernalPhS_ii_param_2];
	cvta.to.global.u64 	%rd3, %rd2;
	cvta.to.global.u64 	%rd4, %rd1;
	mov.u32 	%r2, %ctaid.x;
	mov.u32 	%r3, %tid.x;
	mul.lo.s32 	%r4, %r1, %r3;
	shl.b32 	%r5, %r2, 1;
	shl.b32 	%r6, %r4, 1;
	add.s32 	%r7, %r6, %r5;
	cvt.s64.s32 	%rd5, %r7;
	add.s64 	%rd6, %rd4, %rd5;
	ld.global.u8 	%rs1, [%rd6];
	add.s32 	%r8, %r4, %r2;
	mul.lo.s32 	%r9, %r8, 3;
	cvt.s64.s32 	%rd7, %r9;
	add.s64 	%rd8, %rd3, %rd7;
	st.global.u8 	[%rd8], %rs1;
	and.b32  	%r10, %r2, 1;
	cvt.rn.f64.u32 	%fd1, %r10;
	mov.f64 	%fd2, 0dBFF0000000000000;
	{
	.reg .b32 %temp; 
	mov.b64 	{%temp, %r11}, %fd2;
	}
	{
	.reg .b32 %temp; 
	mov.b64 	{%temp, %r12}, %fd1;
	}
	shr.u32 	%r13, %r12, 20;
	and.b32  	%r14, %r13, 2047;
	add.s32 	%r15, %r14, -1012;
	mov.b64 	%rd9, %fd1;
	shl.b64 	%rd10, %rd9, %r15;
	setp.eq.s64 	%p1, %rd10, -9223372036854775808;
	{ // callseq 0, 0
	.param .b64 param0;
	st.param.f64 	[param0], %fd1;
	.param .b64 retval0;
	call.uni (retval0), 
	__internal_accurate_pow, 
	(
	param0
	);
	ld.param.f64 	%fd3, [retval0];
	} // callseq 0
	setp.lt.s32 	%p2, %r11, 0;
	neg.f64 	%fd5, %fd3;
	selp.f64 	%fd6, %fd5, %fd3, %p1;
	selp.f64 	%fd7, %fd6, %fd3, %p2;
	setp.eq.s32 	%p3, %r10, 0;
	selp.f64 	%fd8, 0d3FF0000000000000, %fd7, %p3;
	cvt.rzi.s32.f64 	%r16, %fd8;
	cvt.s64.s32 	%rd12, %r16;
	add.s64 	%rd13, %rd6, %rd12;
	ld.global.u8 	%rs2, [%rd13];
	st.global.u8 	[%rd8+1], %rs2;
	ld.global.u8 	%rs3, [%rd13+2];
	st.global.u8 	[%rd8+2], %rs3;
	ret;

}
	// .globl	_Z15yuyv2bgr_kernalPhS_ii
.visible .entry _Z15yuyv2bgr_kernalPhS_ii(
	.param .u64 .ptr .align 1 _Z15yuyv2bgr_kernalPhS_ii_param_0,
	.param .u64 .ptr .align 1 _Z15yuyv2bgr_kernalPhS_ii_param_1,
	.param .u32 _Z15yuyv2bgr_kernalPhS_ii_param_2,
	.param .u32 _Z15yuyv2bgr_kernalPhS_ii_param_3
)
{
	.reg .pred 	%p<4>;
	.reg .b32 	%r<32>;
	.reg .b32 	%f<4>;
	.reg .b64 	%rd<14>;
	.reg .b64 	%fd<17>;

	ld.param.u64 	%rd1, [_Z15yuyv2bgr_kernalPhS_ii_param_0];
	ld.param.u64 	%rd2, [_Z15yuyv2bgr_kernalPhS_ii_param_1];
	ld.param.u32 	%r1, [_Z15yuyv2bgr_kernalPhS_ii_param_2];
	cvta.to.global.u64 	%rd3, %rd2;
	cvta.to.global.u64 	%rd4, %rd1;
	mov.u32 	%r2, %ctaid.x;
	mov.u32 	%r3, %tid.x;
	mul.lo.s32 	%r4, %r1, %r3;
	shl.b32 	%r5, %r2, 1;
	shl.b32 	%r6, %r4, 1;
	add.s32 	%r7, %r6, %r5;
	cvt.s64.s32 	%rd5, %r7;
	add.s64 	%rd6, %rd4, %rd5;
	ld.global.u8 	%r8, [%rd6];
	and.b32  	%r9, %r2, 1;
	cvt.rn.f64.u32 	%fd1, %r9;
	mov.f64 	%fd2, 0dBFF0000000000000;
	{
	.reg .b32 %temp; 
	mov.b64 	{%temp, %r10}, %fd2;
	}
	{
	.reg .b32 %temp; 
	mov.b64 	{%temp, %r11}, %fd1;
	}
	shr.u32 	%r12, %r11, 20;
	and.b32  	%r13, %r12, 2047;
	add.s32 	%r14, %r13, -1012;
	mov.b64 	%rd7, %fd1;
	shl.b64 	%rd8, %rd7, %r14;
	setp.eq.s64 	%p1, %rd8, -9223372036854775808;
	{ // callseq 1, 0
	.param .b64 param0;
	st.param.f64 	[param0], %fd1;
	.param .b64 retval0;
	call.uni (retval0), 
	__internal_accurate_pow, 
	(
	param0
	);
	ld.param.f64 	%fd3, [retval0];
	} // callseq 1
	setp.lt.s32 	%p2, %r10, 0;
	neg.f64 	%fd5, %fd3;
	selp.f64 	%fd6, %fd5, %fd3, %p1;
	selp.f64 	%fd7, %fd6, %fd3, %p2;
	setp.eq.s32 	%p3, %r9, 0;
	selp.f64 	%fd8, 0d3FF0000000000000, %fd7, %p3;
	cvt.rzi.s32.f64 	%r15, %fd8;
	cvt.s64.s32 	%rd10, %r15;
	add.s64 	%rd11, %rd6, %rd10;
	ld.global.u8 	%r16, [%rd11];
	ld.global.u8 	%r17, [%rd11+2];
	add.s32 	%r18, %r8, -16;
	cvt.rn.f64.s32 	%fd9, %r18;
	mul.f64 	%fd10, %fd9, 0d3FF29FBE76C8B439;
	add.s32 	%r19, %r17, -128;
	cvt.rn.f64.s32 	%fd11, %r19;
	fma.rn.f64 	%fd12, %fd11, 0d400024DD2F1A9FBE, %fd10;
	cvt.rn.f32.f64 	%f1, %fd12;
	add.s32 	%r20, %r16, -128;
	cvt.rn.f64.s32 	%fd13, %r20;
	fma.rn.f64 	%fd14, %fd13, 0dBFEA04189374BC6A, %fd10;
	fma.rn.f64 	%fd15, %fd11, 0dBFD90624DD2F1AA0, %fd14;
	cvt.rn.f32.f64 	%f2, %fd15;
	fma.rn.f64 	%fd16, %fd13, 0d3FF989374BC6A7F0, %fd10;
	cvt.rn.f32.f64 	%f3, %fd16;
	cvt.rzi.s32.f32 	%r21, %f1;
	max.s32 	%r22, %r21, 0;
	min.s32 	%r23, %r22, 255;
	add.s32 	%r24, %r4, %r2;
	mul.lo.s32 	%r25, %r24, 3;
	cvt.s64.s32 	%rd12, %r25;
	add.s64 	%rd13, %rd3, %rd12;
	st.global.u8 	[%rd13+2], %r23;
	cvt.rzi.s32.f32 	%r26, %f2;
	max.s32 	%r27, %r26, 0;
	min.s32 	%r28, %r27, 255;
	st.global.u8 	[%rd13+1], %r28;
	cvt.rzi.s32.f32 	%r29, %f3;
	max.s32 	%r30, %r29, 0;
	min.s32 	%r31, %r30, 255;
	st.global.u8 	[%rd13], %r31;
	ret;

}
	// .globl	_Z9bgr2rgbfpPhPfii
.visible .entry _Z9bgr2rgbfpPhPfii(
	.param .u64 .ptr .align 1 _Z9bgr2rgbfpPhPfii_param_0,
	.param .u64 .ptr .align 1 _Z9bgr2rgbfpPhPfii_param_1,
	.param .u32 _Z9bgr2rgbfpPhPfii_param_2,
	.param .u32 _Z9bgr2rgbfpPhPfii_param_3
)
{
	.reg .b16 	%rs<4>;
	.reg .b32 	%r<8>;
	.reg .b32 	%f<7>;
	.reg .b64 	%rd<12>;

	ld.param.u64 	%rd1, [_Z9bgr2rgbfpPhPfii_param_0];
	ld.param.u64 	%rd2, [_Z9bgr2rgbfpPhPfii_param_1];
	ld.param.u32 	%r1, [_Z9bgr2rgbfpPhPfii_param_2];
	ld.param.u32 	%r2, [_Z9bgr2rgbfpPhPfii_param_3];
	cvta.to.global.u64 	%rd3, %rd2;
	cvta.to.global.u64 	%rd4, %rd1;
	mov.u32 	%r3, %ctaid.x;
	mov.u32 	%r4, %tid.x;
	mad.lo.s32 	%r5, %r1, %r4, %r3;
	mul.lo.s32 	%r6, %r5, 3;
	cvt.s64.s32 	%rd5, %r6;
	add.s64 	%rd6, %rd4, %rd5;
	ld.global.u8 	%rs1, [%rd6+2];
	cvt.rn.f32.u16 	%f1, %rs1;
	div.rn.f32 	%f2, %f1, 0f437F0000;
	ld.global.u8 	%rs2, [%rd6+1];
	cvt.rn.f32.u16 	%f3, %rs2;
	div.rn.f32 	%f4, %f3, 0f437F0000;
	ld.global.u8 	%rs3, [%rd6];
	cvt.rn.f32.u16 	%f5, %rs3;
	div.rn.f32 	%f6, %f5, 0f437F0000;
	mul.lo.s32 	%r7, %r2, %r1;
	mul.wide.s32 	%rd7, %r5, 4;
	add.s64 	%rd8, %rd3, %rd7;
	st.global.f32 	[%rd8], %f2;
	mul.wide.s32 	%rd9, %r7, 4;
	add.s64 	%rd10, %rd8, %rd9;
	st.global.f32 	[%rd10], %f4;
	add.s64 	%rd11, %rd10, %rd9;
	st.global.f32 	[%rd11], %f6;
	ret;

}
	// .globl	_Z16baygr2bgr_kernalPhS_iiffff
.visible .entry _Z16baygr2bgr_kernalPhS_iiffff(
	.param .u64 .ptr .align 1 _Z16baygr2bgr_kernalPhS_iiffff_param_0,
	.param .u64 .ptr .align 1 _Z16baygr2bgr_kernalPhS_iiffff_param_1,
	.param .u32 _Z16baygr2bgr_kernalPhS_iiffff_param_2,
	.param .u32 _Z16baygr2bgr_kernalPhS_iiffff_param_3,
	.param .f32 _Z16baygr2bgr_kernalPhS_iiffff_param_4,
	.param .f32 _Z16baygr2bgr_kernalPhS_iiffff_param_5,
	.param .f32 _Z16baygr2bgr_kernalPhS_iiffff_param_6,
	.param .f32 _Z16baygr2bgr_kernalPhS_iiffff_param_7
)
{
	.reg .pred 	%p<5>;
	.reg .b16 	%rs<20>;
	.reg .b32 	%r<48>;
	.reg .b32 	%f<47>;
	.reg .b64 	%rd<13>;

	ld.param.u64 	%rd2, [_Z16baygr2bgr_kernalPhS_iiffff_param_0];
	ld.param.u64 	%rd1, [_Z16baygr2bgr_kernalPhS_iiffff_param_1];
	ld.param.u32 	%r5, [_Z16baygr2bgr_kernalPhS_iiffff_param_2];
	ld.param.f32 	%f4, [_Z16baygr2bgr_kernalPhS_iiffff_param_4];
	ld.param.f32 	%f5, [_Z16baygr2bgr_kernalPhS_iiffff_param_5];
	ld.param.f32 	%f6, [_Z16baygr2bgr_kernalPhS_iiffff_param_6];
	ld.param.f32 	%f7, [_Z16baygr2bgr_kernalPhS_iiffff_param_7];
	cvta.to.global.u64 	%rd3, %rd2;
	mov.u32 	%r1, %ctaid.x;
	mov.u32 	%r6, %tid.x;
	and.b32  	%r7, %r6, 1;
	xor.b32  	%r8, %r7, 1;
	add.s32 	%r9, %r8, %r6;
	and.b32  	%r10, %r1, 2147483646;
	mad.lo.s32 	%r11, %r5, %r9, %r10;
	cvt.s64.s32 	%rd4, %r11;
	add.s64 	%rd5, %rd3, %rd4;
	ld.global.u8 	%rs19, [%rd5];
	mul.lo.s32 	%r2, %r5, %r6;
	or.b32  	%r12, %r10, %r7;
	add.s32 	%r13, %r12, %r2;
	cvt.s64.s32 	%rd6, %r13;
	add.s64 	%rd7, %rd3, %rd6;
	ld.global.u8 	%rs18, [%rd7];
	and.b32  	%r14, %r6, 1022;
	or.b32  	%r15, %r1, 1;
	mad.lo.s32 	%r16, %r5, %r14, %r15;
	cvt.s64.s32 	%rd8, %r16;
	add.s64 	%rd9, %rd3, %rd8;
	ld.global.u8 	%rs17, [%rd9];
	max.u16 	%rs13, %rs17, %rs18;
	max.u16 	%rs14, %rs13, %rs19;
	min.u16 	%rs15, %rs17, %rs18;
	min.u16 	%rs16, %rs15, %rs19;
	cvt.u32.u16 	%r3, %rs14;
	cvt.u32.u16 	%r4, %rs16;
	sub.s32 	%r17, %r3, %r4;
	cvt.rn.f32.s32 	%f8, %r17;
	div.rn.f32 	%f1, %f8, 0f437F0000;
	setp.eq.f32 	%p1, %f1, 0f00000000;
	@%p1 bra 	$L__BB3_4;
	add.s32 	%r18, %r3, %r4;
	cvt.rn.f32.u32 	%f9, %r18;
	div.rn.f32 	%f10, %f9, 0f437F0000;
	mul.f32 	%f2, %f10, 0f3F000000;
	setp.lt.f32 	%p2, %f2, 0f3F000000;
	mov.f32 	%f11, 0f40000000;
	sub.f32 	%f12, %f11, %f10;
	selp.f32 	%f13, %f10, %f12, %p2;
	div.rn.f32 	%f3, %f1, %f13;
	setp.ltu.f32 	%p3, %f4, 0f00000000;
	@%p3 bra 	$L__BB3_3;
	add.f32 	%f14, %f4, %f3;
	setp.ge.f32 	%p4, %f14, 0f3F800000;
	mov.f32 	%f15, 0f3F800000;
	sub.f32 	%f16, %f15, %f4;
	selp.f32 	%f17, %f3, %f16, %p4;
	rcp.rn.f32 	%f18, %f17;
	add.f32 	%f19, %f18, 0fBF800000;
	cvt.rn.f32.u16 	%f20, %rs17;
	mul.f32 	%f21, %f2, 0f437F0000;
	sub.f32 	%f22, %f20, %f21;
	fma.rn.f32 	%f23, %f22, %f19, %f20;
	cvt.rzi.s32.f32 	%r19, %f23;
	max.s32 	%r20, %r19, 0;
	min.s32 	%r21, %r20, 255;
	cvt.u16.u32 	%rs17, %r21;
	cvt.rn.f32.u16 	%f24, %rs18;
	sub.f32 	%f25, %f24, %f21;
	fma.rn.f32 	%f26, %f25, %f19, %f24;
	cvt.rzi.s32.f32 	%r22, %f26;
	max.s32 	%r23, %r22, 0;
	min.s32 	%r24, %r23, 255;
	cvt.u16.u32 	%rs18, %r24;
	cvt.rn.f32.u16 	%f27, %rs19;
	sub.f32 	%f28, %f27, %f21;
	fma.rn.f32 	%f29, %f28, %f19, %f27;
	cvt.rzi.s32.f32 	%r25, %f29;
	max.s32 	%r26, %r25, 0;
	min.s32 	%r27, %r26, 255;
	cvt.u16.u32 	%rs19, %r27;
	bra.uni 	$L__BB3_4;
$L__BB3_3:
	mul.f32 	%f30, %f2, 0f437F0000;
	cvt.rn.f32.u16 	%f31, %rs17;
	sub.f32 	%f32, %f31, %f30;
	add.f32 	%f33, %f4, 0f3F800000;
	fma.rn.f32 	%f34, %f33, %f32, %f30;
	cvt.rzi.s32.f32 	%r28, %f34;
	max.s32 	%r29, %r28, 0;
	min.s32 	%r30, %r29, 255;
	cvt.u16.u32 	%rs17, %r30;
	cvt.rn.f32.u16 	%f35, %rs18;
	sub.f32 	%f36, %f35, %f30;
	fma.rn.f32 	%f37, %f33, %f36, %f30;
	cvt.rzi.s32.f32 	%r31, %f37;
	max.s32 	%r32, %r31, 0;
	min.s32 	%r33, %r32, 255;
	cvt.u16.u32 	%rs18, %r33;
	cvt.rn.f32.u16 	%f38, %rs19;
	sub.f32 	%f39, %f38, %f30;
	fma.rn.f32 	%f40, %f33, %f39, %f30;
	cvt.rzi.s32.f32 	%r34, %f40;
	max.s32 	%r35, %r34, 0;
	min.s32 	%r36, %r35, 255;
	cvt.u16.u32 	%rs19, %r36;
$L__BB3_4:
	cvta.to.global.u64 	%rd10, %rd1;
	cvt.rn.f32.u16 	%f41, %rs19;
	mul.f32 	%f42, %f7, %f41;
	cvt.rzi.s32.f32 	%r37, %f42;
	max.s32 	%r38, %r37, 0;
	min.s32 	%r39, %r38, 255;
	add.s32 	%r40, %r2, %r1;
	mul.lo.s32 	%r41, %r40, 3;
	cvt.s64.s32 	%rd11, %r41;
	add.s64 	%rd12, %rd10, %rd11;
	st.global.u8 	[%rd12], %r39;
	cvt.rn.f32.u16 	%f43, %rs18;
	mul.f32 	%f44, %f6, %f43;
	cvt.rzi.s32.f32 	%r42, %f44;
	max.s32 	%r43, %r42, 0;
	min.s32 	%r44, %r43, 255;
	st.global.u8 	[%rd12+1], %r44;
	cvt.rn.f32.u16 	%f45, %rs17;
	mul.f32 	%f46, %f5, %f45;
	cvt.rzi.s32.f32 	%r45, %f46;
	max.s32 	%r46, %r45, 0;
	min.s32 	%r47, %r46, 255;
	st.global.u8 	[%rd12+2], %r47;
	ret;

}
	// .globl	_Z20resize_packed_kernalIfEvPT_iiS1_ii
.visible .entry _Z20resize_packed_kernalIfEvPT_iiS1_ii(
	.param .u64 .ptr .align 1 _Z20resize_packed_kernalIfEvPT_iiS1_ii_param_0,
	.param .u32 _Z20resize_packed_kernalIfEvPT_iiS1_ii_param_1,
	.param .u32 _Z20resize_packed_kernalIfEvPT_iiS1_ii_param_2,
	.param .u64 .ptr .align 1 _Z20resize_packed_kernalIfEvPT_iiS1_ii_param_3,
	.param .u32 _Z20resize_packed_kernalIfEvPT_iiS1_ii_param_4,
	.param .u32 _Z20resize_packed_kernalIfEvPT_iiS1_ii_param_5
)
{
	.reg .pred 	%p<4>;
	.reg .b16 	%rs<25>;
	.reg .b32 	%r<31>;
	.reg .b32 	%f<63>;
	.reg .b64 	%rd<13>;

	ld.param.u64 	%rd3, [_Z20resize_packed_kernalIfEvPT_iiS1_ii_param_0];
	ld.param.u32 	%r4, [_Z20resize_packed_kernalIfEvPT_iiS1_ii_param_1];
	ld.param.u32 	%r6, [_Z20resize_packed_kernalIfEvPT_iiS1_ii_param_2];
	ld.param.u64 	%rd4, [_Z20resize_packed_kernalIfEvPT_iiS1_ii_param_3];
	ld.param.u32 	%r7, [_Z20resize_packed_kernalIfEvPT_iiS1_ii_param_4];
	ld.param.u32 	%r8, [_Z20resize_packed_kernalIfEvPT_iiS1_ii_param_5];
	cvta.to.global.u64 	%rd5, %rd4;
	cvta.to.global.u64 	%rd1, %rd3;
	mov.u32 	%r9, %ctaid.x;
	mov.u32 	%r10, %tid.x;
	mad.lo.s32 	%r11, %r7, %r10, %r9;
	mul.lo.s32 	%r12, %r11, 3;
	cvt.rn.f32.s32 	%f6, %r6;
	cvt.rn.f32.s32 	%f7, %r8;
	div.rn.f32 	%f8, %f6, %f7;
	cvt.rn.f32.s32 	%f9, %r4;
	cvt.rn.f32.s32 	%f10, %r7;
	div.rn.f32 	%f11, %f9, %f10;
	cvt.rn.f32.u32 	%f12, %r10;
	mul.f32 	%f13, %f8, %f12;
	cvt.rn.f32.u32 	%f14, %r9;
	mul.f32 	%f1, %f11, %f14;
	cvt.rzi.s32.f32 	%r13, %f13;
	cvt.rzi.s32.f32 	%r14, %f1;
	cvt.rn.f32.s32 	%f15, %r13;
	sub.f32 	%f2, %f13, %f15;
	mul.lo.s32 	%r2, %r4, 3;
	mul.lo.s32 	%r3, %r2, %r13;
	add.s32 	%r15, %r13, 1;
	setp.lt.s32 	%p1, %r15, %r6;
	add.s32 	%r16, %r14, 1;
	setp.lt.s32 	%p2, %r16, %r4;
	mul.wide.s32 	%rd6, %r12, 4;
	add.s64 	%rd2, %rd5, %rd6;
	and.pred  	%p3, %p1, %p2;
	@%p3 bra 	$L__BB4_2;
	mad.lo.s32 	%r30, %r14, 3, %r3;
	mul.wide.s32 	%rd11, %r30, 4;
	add.s64 	%rd12, %rd1, %rd11;
	ld.global.f32 	%f60, [%rd12];
	st.global.f32 	[%rd2], %f60;
	ld.global.f32 	%f61, [%rd12+4];
	st.global.f32 	[%rd2+4], %f61;
	ld.global.f32 	%f62, [%rd12+8];
	bra.uni 	$L__BB4_3;
$L__BB4_2:
	cvt.rn.f32.s32 	%f16, %r14;
	sub.f32 	%f17, %f1, %f16;
	mad.lo.s32 	%r17, %r14, 3, %r3;
	mul.wide.s32 	%rd7, %r17, 4;
	add.s64 	%rd8, %rd1, %rd7;
	ld.global.f32 	%f18, [%rd8];
	cvt.rzi.u32.f32 	%r18, %f18;
	cvt.u16.u32 	%rs1, %r18;
	and.b16  	%rs2, %rs1, 255;
	ld.global.f32 	%f19, [%rd8+12];
	cvt.rzi.u32.f32 	%r19, %f19;
	cvt.u16.u32 	%rs3, %r19;
	and.b16  	%rs4, %rs3, 255;
	mul.wide.s32 	%rd9, %r2, 4;
	add.s64 	%rd10, %rd8, %rd9;
	ld.global.f32 	%f20, [%rd10];
	cvt.rzi.u32.f32 	%r20, %f20;
	cvt.u16.u32 	%rs5, %r20;
	and.b16  	%rs6, %rs5, 255;
	ld.global.f32 	%f21, [%rd10+12];
	cvt.rzi.u32.f32 	%r21, %f21;
	cvt.u16.u32 	%rs7, %r21;
	and.b16  	%rs8, %rs7, 255;
	mov.f32 	%f22, 0f3F800000;
	sub.f32 	%f23, %f22, %f2;
	sub.f32 	%f24, %f22, %f17;
	mul.f32 	%f25, %f24, %f23;
	cvt.rn.f32.u16 	%f26, %rs2;
	mul.f32 	%f27, %f17, %f23;
	cvt.rn.f32.u16 	%f28, %rs4;
	mul.f32 	%f29, %f27, %f28;
	fma.rn.f32 	%f30, %f25, %f26, %f29;
	mul.f32 	%f31, %f2, %f24;
	cvt.rn.f32.u16 	%f32, %rs6;
	fma.rn.f32 	%f33, %f31, %f32, %f30;
	mul.f32 	%f34, %f17, %f2;
	cvt.rn.f32.u16 	%f35, %rs8;
	fma.rn.f32 	%f36, %f34, %f35, %f33;
	st.global.f32 	[%rd2], %f36;
	ld.global.f32 	%f37, [%rd8+4];
	cvt.rzi.u32.f32 	%r22, %f37;
	cvt.u16.u32 	%rs9, %r22;
	and.b16  	%rs10, %rs9, 255;
	ld.global.f32 	%f38, [%rd8+16];
	cvt.rzi.u32.f32 	%r23, %f38;
	cvt.u16.u32 	%rs11, %r23;
	and.b16  	%rs12, %rs11, 255;
	ld.global.f32 	%f39, [%rd10+4];
	cvt.rzi.u32.f32 	%r24, %f39;
	cvt.u16.u32 	%rs13, %r24;
	and.b16  	%rs14, %rs13, 255;
	ld.global.f32 	%f40, [%rd10+16];
	cvt.rzi.u32.f32 	%r25, %f40;
	cvt.u16.u32 	%rs15, %r25;
	and.b16  	%rs16, %rs15, 255;
	cvt.rn.f32.u16 	%f41, %rs10;
	cvt.rn.f32.u16 	%f42, %rs12;
	mul.f32 	%f43, %f27, %f42;
	fma.rn.f32 	%f44, %f25, %f41, %f43;
	cvt.rn.f32.u16 	%f45, %rs14;
	fma.rn.f32 	%f46, %f31, %f45, %f44;
	cvt.rn.f32.u16 	%f47, %rs16;
	fma.rn.f32 	%f48, %f34, %f47, %f46;
	st.global.f32 	[%rd2+4], %f48;
	ld.global.f32 	%f49, [%rd8+8];
	cvt.rzi.u32.f32 	%r26, %f49;
	cvt.u16.u32 	%rs17, %r26;
	and.b16  	%rs18, %rs17, 255;
	ld.global.f32 	%f50, [%rd8+20];
	cvt.rzi.u32.f32 	%r27, %f50;
	cvt.u16.u32 	%rs19, %r27;
	and.b16  	%rs20, %rs19, 255;
	ld.global.f32 	%f51, [%rd10+8];
	cvt.rzi.u32.f32 	%r28, %f51;
	cvt.u16.u32 	%rs21, %r28;
	and.b16  	%rs22, %rs21, 255;
	ld.global.f32 	%f52, [%rd10+20];
	cvt.rzi.u32.f32 	%r29, %f52;
	cvt.u16.u32 	%rs23, %r29;
	and.b16  	%rs24, %rs23, 255;
	cvt.rn.f32.u16 	%f53, %rs18;
	cvt.rn.f32.u16 	%f54, %rs20;
	mul.f32 	%f55, %f27, %f54;
	fma.rn.f32 	%f56, %f25, %f53, %f55;
	cvt.rn.f32.u16 	%f57, %rs22;
	fma.rn.f32 	%f58, %f31, %f57, %f56;
	cvt.rn.f32.u16 	%f59, %rs24;
	fma.rn.f32 	%f62, %f34, %f59, %f58;
$L__BB4_3:
	st.global.f32 	[%rd2+8], %f62;
	ret;

}
	// .globl	_Z20resize_packed_kernalIhEvPT_iiS1_ii
.visible .entry _Z20resize_packed_kernalIhEvPT_iiS1_ii(
	.param .u64 .ptr .align 1 _Z20resize_packed_kernalIhEvPT_iiS1_ii_param_0,
	.param .u32 _Z20resize_packed_kernalIhEvPT_iiS1_ii_param_1,
	.param .u32 _Z20resize_packed_kernalIhEvPT_iiS1_ii_param_2,
	.param .u64 .ptr .align 1 _Z20resize_packed_kernalIhEvPT_iiS1_ii_param_3,
	.param .u32 _Z20resize_packed_kernalIhEvPT_iiS1_ii_param_4,
	.param .u32 _Z20resize_packed_kernalIhEvPT_iiS1_ii_param_5
)
{
	.reg .pred 	%p<4>;
	.reg .b16 	%rs<19>;
	.reg .b32 	%r<22>;
	.reg .b32 	%f<46>;
	.reg .b64 	%rd<13>;

	ld.param.u64 	%rd3, [_Z20resize_packed_kernalIhEvPT_iiS1_ii_param_0];
	ld.param.u32 	%r4, [_Z20resize_packed_kernalIhEvPT_iiS1_ii_param_1];
	ld.param.u32 	%r6, [_Z20resize_packed_kernalIhEvPT_iiS1_ii_param_2];
	ld.param.u64 	%rd4, [_Z20resize_packed_kernalIhEvPT_iiS1_ii_param_3];
	ld.param.u32 	%r7, [_Z20resize_packed_kernalIhEvPT_iiS1_ii_param_4];
	ld.param.u32 	%r8, [_Z20resize_packed_kernalIhEvPT_iiS1_ii_param_5];
	cvta.to.global.u64 	%rd5, %rd4;
	cvta.to.global.u64 	%rd1, %rd3;
	mov.u32 	%r9, %ctaid.x;
	mov.u32 	%r10, %tid.x;
	mad.lo.s32 	%r11, %r7, %r10, %r9;
	mul.lo.s32 	%r12, %r11, 3;
	cvt.rn.f32.s32 	%f3, %r6;
	cvt.rn.f32.s32 	%f4, %r8;
	div.rn.f32 	%f5, %f3, %f4;
	cvt.rn.f32.s32 	%f6, %r4;
	cvt.rn.f32.s32 	%f7, %r7;
	div.rn.f32 	%f8, %f6, %f7;
	cvt.rn.f32.u32 	%f9, %r10;
	mul.f32 	%f10, %f5, %f9;
	cvt.rn.f32.u32 	%f11, %r9;
	mul.f32 	%f1, %f8, %f11;
	cvt.rzi.s32.f32 	%r13, %f10;
	cvt.rzi.s32.f32 	%r14, %f1;
	cvt.rn.f32.s32 	%f12, %r13;
	sub.f32 	%f2, %f10, %f12;
	mul.lo.s32 	%r2, %r4, 3;
	mul.lo.s32 	%r3, %r2, %r13;
	add.s32 	%r15, %r13, 1;
	setp.lt.s32 	%p1, %r15, %r6;
	add.s32 	%r16, %r14, 1;
	setp.lt.s32 	%p2, %r16, %r4;
	cvt.s64.s32 	%rd6, %r12;
	add.s64 	%rd2, %rd5, %rd6;
	and.pred  	%p3, %p1, %p2;
	@%p3 bra 	$L__BB5_2;
	mad.lo.s32 	%r21, %r14, 3, %r3;
	cvt.s64.s32 	%rd11, %r21;
	add.s64 	%rd12, %rd1, %rd11;
	ld.global.u8 	%rs16, [%rd12];
	st.global.u8 	[%rd2], %rs16;
	ld.global.u8 	%rs17, [%rd12+1];
	st.global.u8 	[%rd2+1], %rs17;
	ld.global.u8 	%rs18, [%rd12+2];
	bra.uni 	$L__BB5_3;
$L__BB5_2:
	cvt.rn.f32.s32 	%f13, %r14;
	sub.f32 	%f14, %f1, %f13;
	mad.lo.s32 	%r17, %r14, 3, %r3;
	cvt.s64.s32 	%rd7, %r17;
	add.s64 	%rd8, %rd1, %rd7;
	ld.global.u8 	%rs4, [%rd8];
	ld.global.u8 	%rs5, [%rd8+3];
	cvt.s64.s32 	%rd9, %r2;
	add.s64 	%rd10, %rd8, %rd9;
	ld.global.u8 	%rs6, [%rd10];
	ld.global.u8 	%rs7, [%rd10+3];
	mov.f32 	%f15, 0f3F800000;
	sub.f32 	%f16, %f15, %f2;
	sub.f32 	%f17, %f15, %f14;
	mul.f32 	%f18, %f17, %f16;
	cvt.rn.f32.u16 	%f19, %rs4;
	mul.f32 	%f20, %f14, %f16;
	cvt.rn.f32.u16 	%f21, %rs5;
	mul.f32 	%f22, %f20, %f21;
	fma.rn.f32 	%f23, %f18, %f19, %f22;
	mul.f32 	%f24, %f2, %f17;
	cvt.rn.f32.u16 	%f25, %rs6;
	fma.rn.f32 	%f26, %f24, %f25, %f23;
	mul.f32 	%f27, %f14, %f2;
	cvt.rn.f32.u16 	%f28, %rs7;
	fma.rn.f32 	%f29, %f27, %f28, %f26;
	cvt.rzi.u32.f32 	%r18, %f29;
	st.global.u8 	[%rd2], %r18;
	ld.global.u8 	%rs8, [%rd8+1];
	ld.global.u8 	%rs9, [%rd8+4];
	ld.global.u8 	%rs10, [%rd10+1];
	ld.global.u8 	%rs11, [%rd10+4];
	cvt.rn.f32.u16 	%f30, %rs8;
	cvt.rn.f32.u16 	%f31, %rs9;
	mul.f32 	%f32, %f20, %f31;
	fma.rn.f32 	%f33, %f18, %f30, %f32;
	cvt.rn.f32.u16 	%f34, %rs10;
	fma.rn.f32 	%f35, %f24, %f34, %f33;
	cvt.rn.f32.u16 	%f36, %rs11;
	fma.rn.f32 	%f37, %f27, %f36, %f35;
	cvt.rzi.u32.f32 	%r19, %f37;
	st.global.u8 	[%rd2+1], %r19;
	ld.global.u8 	%rs12, [%rd8+2];
	ld.global.u8 	%rs13, [%rd8+5];
	ld.global.u8 	%rs14, [%rd10+2];
	ld.global.u8 	%rs15, [%rd10+5];
	cvt.rn.f32.u16 	%f38, %rs12;
	cvt.rn.f32.u16 	%f39, %rs13;
	mul.f32 	%f40, %f20, %f39;
	fma.rn.f32 	%f41, %f18, %f38, %f40;
	cvt.rn.f32.u16 	%f42, %rs14;
	fma.rn.f32 	%f43, %f24, %f42, %f41;
	cvt.rn.f32.u16 	%f44, %rs15;
	fma.rn.f32 	%f45, %f27, %f44, %f43;
	cvt.rzi.u32.f32 	%r20, %f45;
	cvt.u16.u32 	%rs18, %r20;
$L__BB5_3:
	st.global.u8 	[%rd2+2], %rs18;
	ret;

}
	// .globl	_Z20resize_planar_kernalIfEvPT_iiS1_ii
.visible .entry _Z20resize_planar_kernalIfEvPT_iiS1_ii(
	.param .u64 .ptr .align 1 _Z20resize_planar_kernalIfEvPT_iiS1_ii_param_0,
	.param .u32 _Z20resize_planar_kernalIfEvPT_iiS1_ii_param_1,
	.param .u32 _Z20resize_planar_kernalIfEvPT_iiS1_ii_param_2,
	.param .u64 .ptr .align 1 _Z20resize_planar_kernalIfEvPT_iiS1_ii_param_3,
	.param .u32 _Z20resize_planar_kernalIfEvPT_iiS1_ii_param_4,
	.param .u32 _Z20resize_planar_kernalIfEvPT_iiS1_ii_param_5
)
{
	.reg .pred 	%p<4>;
	.reg .b16 	%rs<25>;
	.reg .b32 	%r<33>;
	.reg .b32 	%f<63>;
	.reg .b64 	%rd<29>;

	ld.param.u64 	%rd3, [_Z20resize_planar_kernalIfEvPT_iiS1_ii_param_0];
	ld.param.u32 	%r7, [_Z20resize_planar_kernalIfEvPT_iiS1_ii_param_1];
	ld.param.u32 	%r8, [_Z20resize_planar_kernalIfEvPT_iiS1_ii_param_2];
	ld.param.u64 	%rd4, [_Z20resize_planar_kernalIfEvPT_iiS1_ii_param_3];
	ld.param.u32 	%r9, [_Z20resize_planar_kernalIfEvPT_iiS1_ii_param_4];
	ld.param.u32 	%r10, [_Z20resize_planar_kernalIfEvPT_iiS1_ii_param_5];
	cvta.to.global.u64 	%rd1, %rd4;
	cvta.to.global.u64 	%rd2, %rd3;
	mov.u32 	%r11, %ctaid.x;
	mov.u32 	%r12, %tid.x;
	mad.lo.s32 	%r1, %r9, %r12, %r11;
	mul.lo.s32 	%r2, %r10, %r9;
	cvt.rn.f32.s32 	%f6, %r8;
	cvt.rn.f32.s32 	%f7, %r10;
	div.rn.f32 	%f8, %f6, %f7;
	cvt.rn.f32.s32 	%f9, %r7;
	cvt.rn.f32.s32 	%f10, %r9;
	div.rn.f32 	%f11, %f9, %f10;
	cvt.rn.f32.u32 	%f12, %r12;
	mul.f32 	%f13, %f8, %f12;
	cvt.rn.f32.u32 	%f14, %r11;
	mul.f32 	%f1, %f11, %f14;
	cvt.rzi.s32.f32 	%r13, %f13;
	cvt.rzi.s32.f32 	%r14, %f1;
	cvt.rn.f32.s32 	%f15, %r13;
	sub.f32 	%f2, %f13, %f15;
	mul.lo.s32 	%r4, %r8, %r7;
	mul.lo.s32 	%r5, %r13, %r7;
	add.s32 	%r15, %r13, 1;
	setp.lt.s32 	%p1, %r15, %r8;
	add.s32 	%r16, %r14, 1;
	setp.lt.s32 	%p2, %r16, %r7;
	and.pred  	%p3, %p1, %p2;
	@%p3 bra 	$L__BB6_2;
	add.s32 	%r30, %r5, %r14;
	mul.wide.s32 	%rd18, %r30, 4;
	add.s64 	%rd19, %rd2, %rd18;
	ld.global.f32 	%f60, [%rd19];
	mul.wide.s32 	%rd20, %r1, 4;
	add.s64 	%rd21, %rd1, %rd20;
	st.global.f32 	[%rd21], %f60;
	mul.wide.s32 	%rd22, %r4, 4;
	add.s64 	%rd23, %rd19, %rd22;
	ld.global.f32 	%f61, [%rd23];
	mul.wide.s32 	%rd24, %r2, 4;
	add.s64 	%rd25, %rd21, %rd24;
	st.global.f32 	[%rd25], %f61;
	add.s64 	%rd26, %rd23, %rd22;
	ld.global.f32 	%f62, [%rd26];
	bra.uni 	$L__BB6_3;
$L__BB6_2:
	cvt.rn.f32.s32 	%f16, %r14;
	sub.f32 	%f17, %f1, %f16;
	add.s32 	%r17, %r5, %r14;
	mul.wide.s32 	%rd5, %r17, 4;
	add.s64 	%rd6, %rd2, %rd5;
	ld.global.f32 	%f18, [%rd6];
	cvt.rzi.u32.f32 	%r18, %f18;
	cvt.u16.u32 	%rs1, %r18;
	and.b16  	%rs2, %rs1, 255;
	ld.global.f32 	%f19, [%rd6+4];
	cvt.rzi.u32.f32 	%r19, %f19;
	cvt.u16.u32 	%rs3, %r19;
	and.b16  	%rs4, %rs3, 255;
	mul.wide.s32 	%rd7, %r7, 4;
	add.s64 	%rd8, %rd6, %rd7;
	ld.global.f32 	%f20, [%rd8];
	cvt.rzi.u32.f32 	%r20, %f20;
	cvt.u16.u32 	%rs5, %r20;
	and.b16  	%rs6, %rs5, 255;
	ld.global.f32 	%f21, [%rd8+4];
	cvt.rzi.u32.f32 	%r21, %f21;
	cvt.u16.u32 	%rs7, %r21;
	and.b16  	%rs8, %rs7, 255;
	mov.f32 	%f22, 0f3F800000;
	sub.f32 	%f23, %f22, %f2;
	sub.f32 	%f24, %f22, %f17;
	mul.f32 	%f25, %f24, %f23;
	cvt.rn.f32.u16 	%f26, %rs2;
	mul.f32 	%f27, %f17, %f23;
	cvt.rn.f32.u16 	%f28, %rs4;
	mul.f32 	%f29, %f27, %f28;
	fma.rn.f32 	%f30, %f25, %f26, %f29;
	mul.f32 	%f31, %f2, %f24;
	cvt.rn.f32.u16 	%f32, %rs6;
	fma.rn.f32 	%f33, %f31, %f32, %f30;
	mul.f32 	%f34, %f17, %f2;
	cvt.rn.f32.u16 	%f35, %rs8;
	fma.rn.f32 	%f36, %f34, %f35, %f33;
	mul.wide.s32 	%rd9, %r1, 4;
	add.s64 	%rd10, %rd1, %rd9;
	st.global.f32 	[%rd10], %f36;
	mul.wide.s32 	%rd11, %r4, 4;
	add.s64 	%rd12, %rd6, %rd11;
	ld.global.f32 	%f37, [%rd12];
	cvt.rzi.u32.f32 	%r22, %f37;
	cvt.u16.u32 	%rs9, %r22;
	and.b16  	%rs10, %rs9, 255;
	ld.global.f32 	%f38, [%rd12+4];
	cvt.rzi.u32.f32 	%r23, %f38;
	cvt.u16.u32 	%rs11, %r23;
	and.b16  	%rs12, %rs11, 255;
	add.s64 	%rd13, %rd12, %rd7;
	ld.global.f32 	%f39, [%rd13];
	cvt.rzi.u32.f32 	%r24, %f39;
	cvt.u16.u32 	%rs13, %r24;
	and.b16  	%rs14, %rs13, 255;
	ld.global.f32 	%f40, [%rd13+4];
	cvt.rzi.u32.f32 	%r25, %f40;
	cvt.u16.u32 	%rs15, %r25;
	and.b16  	%rs16, %rs15, 255;
	cvt.rn.f32.u16 	%f41, %rs10;
	cvt.rn.f32.u16 	%f42, %rs12;
	mul.f32 	%f43, %f27, %f42;
	fma.rn.f32 	%f44, %f25, %f41, %f43;
	cvt.rn.f32.u16 	%f45, %rs14;
	fma.rn.f32 	%f46, %f31, %f45, %f44;
	cvt.rn.f32.u16 	%f47, %rs16;
	fma.rn.f32 	%f48, %f34, %f47, %f46;
	mul.wide.s32 	%rd14, %r2, 4;
	add.s64 	%rd15, %rd10, %rd14;
	st.global.f32 	[%rd15], %f48;
	add.s64 	%rd16, %rd12, %rd11;
	ld.global.f32 	%f49, [%rd16];
	cvt.rzi.u32.f32 	%r26, %f49;
	cvt.u16.u32 	%rs17, %r26;
	and.b16  	%rs18, %rs17, 255;
	ld.global.f32 	%f50, [%rd16+4];
	cvt.rzi.u32.f32 	%r27, %f50;
	cvt.u16.u32 	%rs19, %r27;
	and.b16  	%rs20, %rs19, 255;
	add.s64 	%rd17, %rd16, %rd7;
	ld.global.f32 	%f51, [%rd17];
	cvt.rzi.u32.f32 	%r28, %f51;
	cvt.u16.u32 	%rs21, %r28;
	and.b16  	%rs22, %rs21, 255;
	ld.global.f32 	%f52, [%rd17+4];
	cvt.rzi.u32.f32 	%r29, %f52;
	cvt.u16.u32 	%rs23, %r29;
	and.b16  	%rs24, %rs23, 255;
	cvt.rn.f32.u16 	%f53, %rs18;
	cvt.rn.f32.u16 	%f54, %rs20;
	mul.f32 	%f55, %f27, %f54;
	fma.rn.f32 	%f56, %f25, %f53, %f55;
	cvt.rn.f32.u16 	%f57, %rs22;
	fma.rn.f32 	%f58, %f31, %f57, %f56;
	cvt.rn.f32.u16 	%f59, %rs24;
	fma.rn.f32 	%f62, %f34, %f59, %f58;
$L__BB6_3:
	shl.b32 	%r31, %r2, 1;
	add.s32 	%r32, %r31, %r1;
	mul.wide.s32 	%rd27, %r32, 4;
	add.s64 	%rd28, %rd1, %rd27;
	st.global.f32 	[%rd28], %f62;
	ret;

}
	// .globl	_Z20resize_planar_kernalIhEvPT_iiS1_ii
.visible .entry _Z20resize_planar_kernalIhEvPT_iiS1_ii(
	.param .u64 .ptr .align 1 _Z20resize_planar_kernalIhEvPT_iiS1_ii_param_0,
	.param .u32 _Z20resize_planar_kernalIhEvPT_iiS1_ii_param_1,
	.param .u32 _Z20resize_planar_kernalIhEvPT_iiS1_ii_param_2,
	.param .u64 .ptr .align 1 _Z20resize_planar_kernalIhEvPT_iiS1_ii_param_3,
	.param .u32 _Z20resize_planar_kernalIhEvPT_iiS1_ii_param_4,
	.param .u32 _Z20resize_planar_kernalIhEvPT_iiS1_ii_param_5
)
{
	.reg .pred 	%p<4>;
	.reg .b16 	%rs<19>;
	.reg .b32 	%r<24>;
	.reg .b32 	%f<46>;
	.reg .b64 	%rd<29>;

	ld.param.u64 	%rd3, [_Z20resize_planar_kernalIhEvPT_iiS1_ii_param_0];
	ld.param.u32 	%r7, [_Z20resize_planar_kernalIhEvPT_iiS1_ii_param_1];
	ld.param.u32 	%r8, [_Z20resize_planar_kernalIhEvPT_iiS1_ii_param_2];
	ld.param.u64 	%rd4, [_Z20resize_planar_kernalIhEvPT_iiS1_ii_param_3];
	ld.param.u32 	%r9, [_Z20resize_planar_kernalIhEvPT_iiS1_ii_param_4];
	ld.param.u32 	%r10, [_Z20resize_planar_kernalIhEvPT_iiS1_ii_param_5];
	cvta.to.global.u64 	%rd1, %rd4;
	cvta.to.global.u64 	%rd2, %rd3;
	mov.u32 	%r11, %ctaid.x;
	mov.u32 	%r12, %tid.x;
	mad.lo.s32 	%r1, %r9, %r12, %r11;
	mul.lo.s32 	%r2, %r10, %r9;
	cvt.rn.f32.s32 	%f3, %r8;
	cvt.rn.f32.s32 	%f4, %r10;
	div.rn.f32 	%f5, %f3, %f4;
	cvt.rn.f32.s32 	%f6, %r7;
	cvt.rn.f32.s32 	%f7, %r9;
	div.rn.f32 	%f8, %f6, %f7;
	cvt.rn.f32.u32 	%f9, %r12;
	mul.f32 	%f10, %f5, %f9;
	cvt.rn.f32.u32 	%f11, %r11;
	mul.f32 	%f1, %f8, %f11;
	cvt.rzi.s32.f32 	%r13, %f10;
	cvt.rzi.s32.f32 	%r14, %f1;
	cvt.rn.f32.s32 	%f12, %r13;
	sub.f32 	%f2, %f10, %f12;
	mul.lo.s32 	%r4, %r8, %r7;
	mul.lo.s32 	%r5, %r13, %r7;
	add.s32 	%r15, %r13, 1;
	setp.lt.s32 	%p1, %r15, %r8;
	add.s32 	%r16, %r14, 1;
	setp.lt.s32 	%p2, %r16, %r7;
	and.pred  	%p3, %p1, %p2;
	@%p3 bra 	$L__BB7_2;
	add.s32 	%r21, %r5, %r14;
	cvt.s64.s32 	%rd18, %r21;
	add.s64 	%rd19, %rd2, %rd18;
	ld.global.u8 	%rs16, [%rd19];
	cvt.s64.s32 	%rd20, %r1;
	add.s64 	%rd21, %rd1, %rd20;
	st.global.u8 	[%rd21], %rs16;
	cvt.s64.s32 	%rd22, %r4;
	add.s64 	%rd23, %rd19, %rd22;
	ld.global.u8 	%rs17, [%rd23];
	cvt.s64.s32 	%rd24, %r2;
	add.s64 	%rd25, %rd21, %rd24;
	st.global.u8 	[%rd25], %rs17;
	add.s64 	%rd26, %rd23, %rd22;
	ld.global.u8 	%rs18, [%rd26];
	bra.uni 	$L__BB7_3;
$L__BB7_2:
	cvt.rn.f32.s32 	%f13, %r14;
	sub.f32 	%f14, %f1, %f13;
	add.s32 	%r17, %r5, %r14;
	cvt.s64.s32 	%rd5, %r17;
	add.s64 	%rd6, %rd2, %rd5;
	ld.global.u8 	%rs4, [%rd6];
	ld.global.u8 	%rs5, [%rd6+1];
	cvt.s64.s32 	%rd7, %r7;
	add.s64 	%rd8, %rd6, %rd7;
	ld.global.u8 	%rs6, [%rd8];
	ld.global.u8 	%rs7, [%rd8+1];
	mov.f32 	%f15, 0f3F800000;
	sub.f32 	%f16, %f15, %f2;
	sub.f32 	%f17, %f15, %f14;
	mul.f32 	%f18, %f17, %f16;
	cvt.rn.f32.u16 	%f19, %rs4;
	mul.f32 	%f20, %f14, %f16;
	cvt.rn.f32.u16 	%f21, %rs5;
	mul.f32 	%f22, %f20, %f21;
	fma.rn.f32 	%f23, %f18, %f19, %f22;
	mul.f32 	%f24, %f2, %f17;
	cvt.rn.f32.u16 	%f25, %rs6;
	fma.rn.f32 	%f26, %f24, %f25, %f23;
	mul.f32 	%f27, %f14, %f2;
	cvt.rn.f32.u16 	%f28, %rs7;
	fma.rn.f32 	%f29, %f27, %f28, %f26;
	cvt.rzi.u32.f32 	%r18, %f29;
	cvt.s64.s32 	%rd9, %r1;
	add.s64 	%rd10, %rd1, %rd9;
	st.global.u8 	[%rd10], %r18;
	cvt.s64.s32 	%rd11, %r4;
	add.s64 	%rd12, %rd6, %rd11;
	ld.global.u8 	%rs8, [%rd12];
	ld.global.u8 	%rs9, [%rd12+1];
	add.s64 	%rd13, %rd12, %rd7;
	ld.global.u8 	%rs10, [%rd13];
	ld.global.u8 	%rs11, [%rd13+1];
	cvt.rn.f32.u16 	%f30, %rs8;
	cvt.rn.f32.u16 	%f31, %rs9;
	mul.f32 	%f32, %f20, %f31;
	fma.rn.f32 	%f33, %f18, %f30, %f32;
	cvt.rn.f32.u16 	%f34, %rs10;
	fma.rn.f32 	%f35, %f24, %f34, %f33;
	cvt.rn.f32.u16 	%f36, %rs11;
	fma.rn.f32 	%f37, %f27, %f36, %f35;
	cvt.rzi.u32.f32 	%r19, %f37;
	cvt.s64.s32 	%rd14, %r2;
	add.s64 	%rd15, %rd10, %rd14;
	st.global.u8 	[%rd15], %r19;
	add.s64 	%rd16, %rd12, %rd11;
	ld.global.u8 	%rs12, [%rd16];
	ld.global.u8 	%rs13, [%rd16+1];
	add.s64 	%rd17, %rd16, %rd7;
	ld.global.u8 	%rs14, [%rd17];
	ld.global.u8 	%rs15, [%rd17+1];
	cvt.rn.f32.u16 	%f38, %rs12;
	cvt.rn.f32.u16 	%f39, %rs13;
	mul.f32 	%f40, %f20, %f39;
	fma.rn.f32 	%f41, %f18, %f38, %f40;
	cvt.rn.f32.u16 	%f42, %rs14;
	fma.rn.f32 	%f43, %f24, %f42, %f41;
	cvt.rn.f32.u16 	%f44, %rs15;
	fma.rn.f32 	%f45, %f27, %f44, %f43;
	cvt.rzi.u32.f32 	%r20, %f45;
	cvt.u16.u32 	%rs18, %r20;
$L__BB7_3:
	shl.b32 	%r22, %r2, 1;
	add.s32 	%r23, %r22, %r1;
	cvt.s64.s32 	%rd27, %r23;
	add.s64 	%rd28, %rd1, %rd27;
	st.global.u8 	[%rd28], %rs18;
	ret;

}
.func  (.param .b64 func_retval0) __internal_accurate_pow(
	.param .b64 __internal_accurate_pow_param_0
)
{
	.reg .pred 	%p<8>;
	.reg .b32 	%r<46>;
	.reg .b32 	%f<3>;
	.reg .b64 	%fd<109>;

	ld.param.f64 	%fd10, [__internal_accurate_pow_param_0];
	mov.f64 	%fd11, 0d3FF0000000000000;
	{
	.reg .b32 %temp; 
	mov.b64 	{%temp, %r8}, %fd11;
	}
	{
	.reg .b32 %temp; 
	mov.b64 	{%r9, %temp}, %fd11;
	}
	shr.u32 	%r10, %r8, 20;
	setp.lt.u32 	%p1, %r8, 1048576;
	mov.f64 	%fd12, 0d4350000000000000;
	{
	.reg .b32 %temp; 
	mov.b64 	{%temp, %r11}, %fd12;
	}
	{
	.reg .b32 %temp; 
	mov.b64 	{%r12, %temp}, %fd12;
	}
	shr.u32 	%r13, %r11, 20;
	add.s32 	%r14, %r13, -54;
	selp.b32 	%r15, %r12, %r9, %p1;
	selp.b32 	%r16, %r11, %r8, %p1;
	selp.b32 	%r1, %r14, %r10, %p1;
	add.s32 	%r45, %r1, -1023;
	and.b32  	%r17, %r16, -2146435073;
	or.b32  	%r18, %r17, 1072693248;
	mov.b64 	%fd107, {%r15, %r18};
	setp.lt.u32 	%p2, %r18, 1073127583;
	@%p2 bra 	$L__BB8_2;
	{
	.reg .b32 %temp; 
	mov.b64 	{%r19, %temp}, %fd107;
	}
	{
	.reg .b32 %temp; 
	mov.b64 	{%temp, %r20}, %fd107;
	}
	add.s32 	%r21, %r20, -1048576;
	mov.b64 	%fd107, {%r19, %r21};
	add.s32 	%r45, %r1, -1022;
$L__BB8_2:
	add.f64 	%fd13, %fd107, 0dBFF0000000000000;
	add.f64 	%fd14, %fd107, 0d3FF0000000000000;
	rcp.approx.ftz.f64 	%fd15, %fd14;
	neg.f64 	%fd16, %fd14;
	fma.rn.f64 	%fd17, %fd16, %fd15, 0d3FF0000000000000;
	fma.rn.f64 	%fd18, %fd17, %fd17, %fd17;
	fma.rn.f64 	%fd19, %fd18, %fd15, %fd15;
	mul.f64 	%fd20, %fd13, %fd19;
	fma.rn.f64 	%fd21, %fd13, %fd19, %fd20;
	mul.f64 	%fd22, %fd21, %fd21;
	fma.rn.f64 	%fd23, %fd22, 0d3EB0F5FF7D2CAFE2, 0d3ED0F5D241AD3B5A;
	fma.rn.f64 	%fd24, %fd23, %fd22, 0d3EF3B20A75488A3F;
	fma.rn.f64 	%fd25, %fd24, %fd22, 0d3F1745CDE4FAECD5;
	fma.rn.f64 	%fd26, %fd25, %fd22, 0d3F3C71C7258A578B;
	fma.rn.f64 	%fd27, %fd26, %fd22, 0d3F6249249242B910;
	fma.rn.f64 	%fd28, %fd27, %fd22, 0d3F89999999999DFB;
	sub.f64 	%fd29, %fd13, %fd21;
	add.f64 	%fd30, %fd29, %fd29;
	neg.f64 	%fd31, %fd21;
	fma.rn.f64 	%fd32, %fd31, %fd13, %fd30;
	mul.f64 	%fd33, %fd19, %fd32;
	fma.rn.f64 	%fd34, %fd22, %fd28, 0d3FB5555555555555;
	mov.f64 	%fd35, 0d3FB5555555555555;
	sub.f64 	%fd36, %fd35, %fd34;
	fma.rn.f64 	%fd37, %fd22, %fd28, %fd36;
	add.f64 	%fd38, %fd37, 0dBC46A4CB00B9E7B0;
	add.f64 	%fd39, %fd34, %fd38;
	sub.f64 	%fd40, %fd34, %fd39;
	add.f64 	%fd41, %fd38, %fd40;
	mul.rn.f64 	%fd42, %fd21, %fd21;
	neg.f64 	%fd43, %fd42;
	fma.rn.f64 	%fd44, %fd21, %fd21, %fd43;
	{
	.reg .b32 %temp; 
	mov.b64 	{%r22, %temp}, %fd33;
	}
	{
	.reg .b32 %temp; 
	mov.b64 	{%temp, %r23}, %fd33;
	}
	add.s32 	%r24, %r23, 1048576;
	mov.b64 	%fd45, {%r22, %r24};
	fma.rn.f64 	%fd46, %fd21, %fd45, %fd44;
	mul.rn.f64 	%fd47, %fd42, %fd21;
	neg.f64 	%fd48, %fd47;
	fma.rn.f64 	%fd49, %fd42, %fd21, %fd48;
	fma.rn.f64 	%fd50, %fd42, %fd33, %fd49;
	fma.rn.f64 	%fd51, %fd46, %fd21, %fd50;
	mul.rn.f64 	%fd52, %fd39, %fd47;
	neg.f64 	%fd53, %fd52;
	fma.rn.f64 	%fd54, %fd39, %fd47, %fd53;
	fma.rn.f64 	%fd55, %fd39, %fd51, %fd54;
	fma.rn.f64 	%fd56, %fd41, %fd47, %fd55;
	add.f64 	%fd57, %fd52, %fd56;
	sub.f64 	%fd58, %fd52, %fd57;
	add.f64 	%fd59, %fd56, %fd58;
	add.f64 	%fd60, %fd21, %fd57;
	sub.f64 	%fd61, %fd21, %fd60;
	add.f64 	%fd62, %fd57, %fd61;
	add.f64 	%fd63, %fd59, %fd62;
	add.f64 	%fd64, %fd33, %fd63;
	add.f64 	%fd65, %fd60, %fd64;
	sub.f64 	%fd66, %fd60, %fd65;
	add.f64 	%fd67, %fd64, %fd66;
	xor.b32  	%r25, %r45, -2147483648;
	mov.b32 	%r26, 1127219200;
	mov.b64 	%fd68, {%r25, %r26};
	mov.b32 	%r27, -2147483648;
	mov.b64 	%fd69, {%r27, %r26};
	sub.f64 	%fd70, %fd68, %fd69;
	fma.rn.f64 	%fd71, %fd70, 0d3FE62E42FEFA39EF, %fd65;
	fma.rn.f64 	%fd72, %fd70, 0dBFE62E42FEFA39EF, %fd71;
	sub.f64 	%fd73, %fd72, %fd65;
	sub.f64 	%fd74, %fd67, %fd73;
	fma.rn.f64 	%fd75, %fd70, 0d3C7ABC9E3B39803F, %fd74;
	add.f64 	%fd76, %fd71, %fd75;
	sub.f64 	%fd77, %fd71, %fd76;
	add.f64 	%fd78, %fd75, %fd77;
	{
	.reg .b32 %temp; 
	mov.b64 	{%temp, %r28}, %fd10;
	}
	{
	.reg .b32 %temp; 
	mov.b64 	{%r29, %temp}, %fd10;
	}
	shl.b32 	%r30, %r28, 1;
	setp.gt.u32 	%p3, %r30, -33554433;
	and.b32  	%r31, %r28, -15728641;
	selp.b32 	%r32, %r31, %r28, %p3;
	mov.b64 	%fd79, {%r29, %r32};
	mul.rn.f64 	%fd80, %fd76, %fd79;
	neg.f64 	%fd81, %fd80;
	fma.rn.f64 	%fd82, %fd76, %fd79, %fd81;
	fma.rn.f64 	%fd83, %fd78, %fd79, %fd82;
	add.f64 	%fd4, %fd80, %fd83;
	sub.f64 	%fd84, %fd80, %fd4;
	add.f64 	%fd5, %fd83, %fd84;
	fma.rn.f64 	%fd85, %fd4, 0d3FF71547652B82FE, 0d4338000000000000;
	{
	.reg .b32 %temp; 
	mov.b64 	{%r5, %temp}, %fd85;
	}
	mov.f64 	%fd86, 0dC338000000000000;
	add.rn.f64 	%fd87, %fd85, %fd86;
	fma.rn.f64 	%fd88, %fd87, 0dBFE62E42FEFA39EF, %fd4;
	fma.rn.f64 	%fd89, %fd87, 0dBC7ABC9E3B39803F, %fd88;
	fma.rn.f64 	%fd90, %fd89, 0d3E5ADE1569CE2BDF, 0d3E928AF3FCA213EA;
	fma.rn.f64 	%fd91, %fd90, %fd89, 0d3EC71DEE62401315;
	fma.rn.f64 	%fd92, %fd91, %fd89, 0d3EFA01997C89EB71;
	fma.rn.f64 	%fd93, %fd92, %fd89, 0d3F2A01A014761F65;
	fma.rn.f64 	%fd94, %fd93, %fd89, 0d3F56C16C1852B7AF;
	fma.rn.f64 	%fd95, %fd94, %fd89, 0d3F81111111122322;
	fma.rn.f64 	%fd96, %fd95, %fd89, 0d3FA55555555502A1;
	fma.rn.f64 	%fd97, %fd96, %fd89, 0d3FC5555555555511;
	fma.rn.f64 	%fd98, %fd97, %fd89, 0d3FE000000000000B;
	fma.rn.f64 	%fd99, %fd98, %fd89, 0d3FF0000000000000;
	fma.rn.f64 	%fd100, %fd99, %fd89, 0d3FF0000000000000;
	{
	.reg .b32 %temp; 
	mov.b64 	{%r6, %temp}, %fd100;
	}
	{
	.reg .b32 %temp; 
	mov.b64 	{%temp, %r7}, %fd100;
	}
	shl.b32 	%r33, %r5, 20;
	add.s32 	%r34, %r33, %r7;
	mov.b64 	%fd108, {%r6, %r34};
	{
	.reg .b32 %temp; 
	mov.b64 	{%temp, %r35}, %fd4;
	}
	mov.b32 	%f2, %r35;
	abs.f32 	%f1, %f2;
	setp.lt.f32 	%p4, %f1, 0f4086232B;
	@%p4 bra 	$L__BB8_5;
	setp.lt.f64 	%p5, %fd4, 0d0000000000000000;
	add.f64 	%fd101, %fd4, 0d7FF0000000000000;
	selp.f64 	%fd108, 0d0000000000000000, %fd101, %p5;
	setp.geu.f32 	%p6, %f1, 0f40874800;
	@%p6 bra 	$L__BB8_5;
	shr.u32 	%r36, %r5, 31;
	add.s32 	%r37, %r5, %r36;
	shr.s32 	%r38, %r37, 1;
	shl.b32 	%r39, %r38, 20;
	add.s32 	%r40, %r7, %r39;
	mov.b64 	%fd102, {%r6, %r40};
	sub.s32 	%r41, %r5, %r38;
	shl.b32 	%r42, %r41, 20;
	add.s32 	%r43, %r42, 1072693248;
	mov.b32 	%r44, 0;
	mov.b64 	%fd103, {%r44, %r43};
	mul.f64 	%fd108, %fd103, %fd102;
$L__BB8_5:
	abs.f64 	%fd104, %fd108;
	setp.eq.f64 	%p7, %fd104, 0d7FF0000000000000;
	fma.rn.f64 	%fd105, %fd108, %fd5, %fd108;
	selp.f64 	%fd106, %fd108, %fd105, %p7;
	st.param.f64 	[func_retval0], %fd106;
	ret;

}


// ===== COMPILED SASS (sm_100) =====

	.target	sm_100

	.elftype	@"ET_EXEC"


//--------------------- .note.nv.tkinfo           --------------------------
	.section	.note.nv.tkinfo,"",@"SHT_NOTE"
	.sectionflags	@"SHF_NOTE_NV_TKINFO"
	.tkinfo
        /*0018*/ 	.word	0x00000002
        /*0030*/ 	.string	""
        /*0030*/ 	.string	"ptxas"
        /*0030*/ 	.string	"Cuda compilation tools, release 13.0, V13.0.88"
        /*0030*/ 	.string	"Build cuda_13.0.r13.0/compiler.36424714_0"
        /*0030*/ 	.string	"-arch sm_100 -m 64 "



//--------------------- .note.nv.cuinfo           --------------------------
	.section	.note.nv.cuinfo,"",@"SHT_NOTE"
	.sectionflags	@"SHF_NOTE_NV_CUINFO"
        /*0018*/ 	.short	0x0002
        /*001a*/ 	.short	0x0064
        /*001c*/ 	.short	0x0082
	.zero		2


//--------------------- .nv.info                  --------------------------
	.section	.nv.info,"",@"SHT_CUDA_INFO"
	.align	4


	//----- nvinfo : EIATTR_REGCOUNT
	.align		4
        /*0000*/ 	.byte	0x04, 0x2f
        /*0002*/ 	.short	(.L_1 - .L_0)
	.align		4
.L_0:
        /*0004*/ 	.word	index@(_Z15yuyv2yuv_kernalPhS_ii)
        /*0008*/ 	.word	0x0000001e


	//----- nvinfo : EIATTR_FRAME_SIZE
	.align		4
.L_1:
        /*000c*/ 	.byte	0x04, 0x11
        /*000e*/ 	.short	(.L_3 - .L_2)
	.align		4
.L_2:
        /*0010*/ 	.word	index@($_Z15yuyv2yuv_kernalPhS_ii$__internal_accurate_pow)
        /*0014*/ 	.word	0x00000000


	//----- nvinfo : EIATTR_FRAME_SIZE
	.align		4
.L_3:
        /*0018*/ 	.byte	0x04, 0x11
        /*001a*/ 	.short	(.L_5 - .L_4)
	.align		4
.L_4:
        /*001c*/ 	.word	index@(_Z15yuyv2yuv_kernalPhS_ii)
        /*0020*/ 	.word	0x00000000


	//----- nvinfo : EIATTR_REGCOUNT
	.align		4
.L_5:
        /*0024*/ 	.byte	0x04, 0x2f
        /*0026*/ 	.short	(.L_7 - .L_6)
	.align		4
.L_6:
        /*0028*/ 	.word	index@(_Z15yuyv2bgr_kernalPhS_ii)
        /*002c*/ 	.word	0x0000001e


	//----- nvinfo : EIATTR_FRAME_SIZE
	.align		4
.L_7:
        /*0030*/ 	.byte	0x04, 0x11
        /*0032*/ 	.short	(.L_9 - .L_8)
	.align		4
.L_8:
        /*0034*/ 	.word	index@($_Z15yuyv2bgr_kernalPhS_ii$__internal_accurate_pow)
        /*0038*/ 	.word	0x00000000


	//----- nvinfo : EIATTR_FRAME_SIZE
	.align		4
.L_9:
        /*003c*/ 	.byte	0x04, 0x11
        /*003e*/ 	.short	(.L_11 - .L_10)
	.align		4
.L_10:
        /*0040*/ 	.word	index@(_Z15yuyv2bgr_kernalPhS_ii)
        /*0044*/ 	.word	0x00000000


	//----- nvinfo : EIATTR_REGCOUNT
	.align		4
.L_11:
        /*0048*/ 	.byte	0x04, 0x2f
        /*004a*/ 	.short	(.L_13 - .L_12)
	.align		4
.L_12:
        /*004c*/ 	.word	index@(_Z9bgr2rgbfpPhPfii)
        /*0050*/ 	.word	0x00000014


	//----- nvinfo : EIATTR_FRAME_SIZE
	.align		4
.L_13:
        /*0054*/ 	.byte	0x04, 0x11
        /*0056*/ 	.short	(.L_15 - .L_14)
	.align		4
.L_14:
        /*0058*/ 	.word	index@($__internal_6_$__cuda_sm3x_div_rn_noftz_f32_slowpath)
        /*005c*/ 	.word	0x00000000


	//----- nvinfo : EIATTR_FRAME_SIZE
	.align		4
.L_15:
        /*0060*/ 	.byte	0x04, 0x11
        /*0062*/ 	.short	(.L_17 - .L_16)
	.align		4
.L_16:
        /*0064*/ 	.word	index@(_Z9bgr2rgbfpPhPfii)
        /*0068*/ 	.word	0x00000000


	//----- nvinfo : EIATTR_REGCOUNT
	.align		4
.L_17:
        /*006c*/ 	.byte	0x04, 0x2f
        /*006e*/ 	.short	(.L_19 - .L_18)
	.align		4
.L_18:
        /*0070*/ 	.word	index@(_Z16baygr2bgr_kernalPhS_iiffff)
        /*0074*/ 	.word	0x00000015


	//----- nvinfo : EIATTR_FRAME_SIZE
	.align		4
.L_19:
        /*0078*/ 	.byte	0x04, 0x11
        /*007a*/ 	.short	(.L_21 - .L_20)
	.align		4
.L_20:
        /*007c*/ 	.word	index@($__internal_5_$__cuda_sm3x_div_rn_noftz_f32_slowpath)
        /*0080*/ 	.word	0x00000000


	//----- nvinfo : EIATTR_FRAME_SIZE
	.align		4
.L_21:
        /*0084*/ 	.byte	0x04, 0x11
        /*0086*/ 	.short	(.L_23 - .L_22)
	.align		4
.L_22:
        /*0088*/ 	.word	index@($__internal_4_$__cuda_sm20_rcp_rn_f32_slowpath)
        /*008c*/ 	.word	0x00000000


	//----- nvinfo : EIATTR_FRAME_SIZE
	.align		4
.L_23:
        /*0090*/ 	.byte	0x04, 0x11
        /*0092*/ 	.short	(.L_25 - .L_24)
	.align		4
.L_24:
        /*0094*/ 	.word	index@(_Z16baygr2bgr_kernalPhS_iiffff)
        /*0098*/ 	.word	0x00000000


	//----- nvinfo : EIATTR_REGCOUNT
	.align		4
.L_25:
        /*009c*/ 	.byte	0x04, 0x2f
        /*009e*/ 	.short	(.L_27 - .L_26)
	.align		4
.L_26:
        /*00a0*/ 	.word	index@(_Z20resize_packed_kernalIfEvPT_iiS1_ii)
        /*00a4*/ 	.word	0x00000016


	//----- nvinfo : EIATTR_FRAME_SIZE
	.align		4
.L_27:
        /*00a8*/ 	.byte	0x04, 0x11
        /*00aa*/ 	.short	(.L_29 - .L_28)
	.align		4
.L_28:
        /*00ac*/ 	.word	index@($__internal_3_$__cuda_sm3x_div_rn_noftz_f32_slowpath)
        /*00b0*/ 	.word	0x00000000


	//----- nvinfo : EIATTR_FRAME_SIZE
	.align		4
.L_29:
        /*00b4*/ 	.byte	0x04, 0x11
        /*00b6*/ 	.short	(.L_31 - .L_30)
	.align		4
.L_30:
        /*00b8*/ 	.word	index@(_Z20resize_packed_kernalIfEvPT_iiS1_ii)
        /*00bc*/ 	.word	0x00000000


	//----- nvinfo : EIATTR_REGCOUNT
	.align		4
.L_31:
        /*00c0*/ 	.byte	0x04, 0x2f
        /*00c2*/ 	.short	(.L_33 - .L_32)
	.align		4
.L_32:
        /*00c4*/ 	.word	index@(_Z20resize_packed_kernalIhEvPT_iiS1_ii)
        /*00c8*/ 	.word	0x00000018


	//----- nvinfo : EIATTR_FRAME_SIZE
	.align		4
.L_33:
        /*00cc*/ 	.byte	0x04, 0x11
        /*00ce*/ 	.short	(.L_35 - .L_34)
	.align		4
.L_34:
        /*00d0*/ 	.word	index@($__internal_2_$__cuda_sm3x_div_rn_noftz_f32_slowpath)
        /*00d4*/ 	.word	0x00000000


	//----- nvinfo : EIATTR_FRAME_SIZE
	.align		4
.L_35:
        /*00d8*/ 	.byte	0x04, 0x11
        /*00da*/ 	.short	(.L_37 - .L_36)
	.align		4
.L_36:
        /*00dc*/ 	.word	index@(_Z20resize_packed_kernalIhEvPT_iiS1_ii)
        /*00e0*/ 	.word	0x00000000


	//----- nvinfo : EIATTR_REGCOUNT
	.align		4
.L_37:
        /*00e4*/ 	.byte	0x04, 0x2f
        /*00e6*/ 	.short	(.L_39 - .L_38)
	.align		4
.L_38:
        /*00e8*/ 	.word	index@(_Z20resize_planar_kernalIfEvPT_iiS1_ii)
        /*00ec*/ 	.word	0x0000001c


	//----- nvinfo : EIATTR_FRAME_SIZE
	.align		4
.L_39:
        /*00f0*/ 	.byte	0x04, 0x11
        /*00f2*/ 	.short	(.L_41 - .L_40)
	.align		4
.L_40:
        /*00f4*/ 	.word	index@($__internal_1_$__cuda_sm3x_div_rn_noftz_f32_slowpath)
        /*00f8*/ 	.word	0x00000000


	//----- nvinfo : EIATTR_FRAME_SIZE
	.align		4
.L_41:
        /*00fc*/ 	.byte	0x04, 0x11
        /*00fe*/ 	.short	(.L_43 - .L_42)
	.align		4
.L_42:
        /*0100*/ 	.word	index@(_Z20resize_planar_kernalIfEvPT_iiS1_ii)
        /*0104*/ 	.word	0x00000000


	//----- nvinfo : EIATTR_REGCOUNT
	.align		4
.L_43:
        /*0108*/ 	.byte	0x04, 0x2f
        /*010a*/ 	.short	(.L_45 - .L_44)
	.align		4
.L_44:
        /*010c*/ 	.word	index@(_Z20resize_planar_kernalIhEvPT_iiS1_ii)
        /*0110*/ 	.word	0x00000018


	//----- nvinfo : EIATTR_FRAME_SIZE
	.align		4
.L_45:
        /*0114*/ 	.byte	0x04, 0x11
        /*0116*/ 	.short	(.L_47 - .L_46)
	.align		4
.L_46:
        /*0118*/ 	.word	index@($__internal_0_$__cuda_sm3x_div_rn_noftz_f32_slowpath)
        /*011c*/ 	.word	0x00000000


	//----- nvinfo : EIATTR_FRAME_SIZE
	.align		4
.L_47:
        /*0120*/ 	.byte	0x04, 0x11
        /*0122*/ 	.short	(.L_49 - .L_48)
	.align		4
.L_48:
        /*0124*/ 	.word	index@(_Z20resize_planar_kernalIhEvPT_iiS1_ii)
        /*0128*/ 	.word	0x00000000


	//----- nvinfo : EIATTR_MIN_STACK_SIZE
	.align		4
.L_49:
        /*012c*/ 	.byte	0x04, 0x12
        /*012e*/ 	.short	(.L_51 - .L_50)
	.align		4
.L_50:
        /*0130*/ 	.word	index@(_Z20resize_planar_kernalIhEvPT_iiS1_ii)
        /*0134*/ 	.word	0x00000000


	//----- nvinfo : EIATTR_MIN_STACK_SIZE
	.align		4
.L_51:
        /*0138*/ 	.byte	0x04, 0x12
        /*013a*/ 	.short	(.L_53 - .L_52)
	.align		4
.L_52:
        /*013c*/ 	.word	index@(_Z20resize_planar_kernalIfEvPT_iiS1_ii)
        /*0140*/ 	.word	0x00000000


	//----- nvinfo : EIATTR_MIN_STACK_SIZE
	.align		4
.L_53:
        /*0144*/ 	.byte	0x04, 0x12
        /*0146*/ 	.short	(.L_55 - .L_54)
	.align		4
.L_54:
        /*0148*/ 	.word	index@(_Z20resize_packed_kernalIhEvPT_iiS1_ii)
        /*014c*/ 	.word	0x00000000


	//----- nvinfo : EIATTR_MIN_STACK_SIZE
	.align		4
.L_55:
        /*0150*/ 	.byte	0x04, 0x12
        /*0152*/ 	.short	(.L_57 - .L_56)
	.align		4
.L_56:
        /*0154*/ 	.word	index@(_Z20resize_packed_kernalIfEvPT_iiS1_ii)
        /*0158*/ 	.word	0x00000000


	//----- nvinfo : EIATTR_MIN_STACK_SIZE
	.align		4
.L_57:
        /*015c*/ 	.byte	0x04, 0x12
        /*015e*/ 	.short	(.L_59 - .L_58)
	.align		4
.L_58:
        /*0160*/ 	.word	index@(_Z16baygr2bgr_kernalPhS_iiffff)
        /*0164*/ 	.word	0x00000000


	//----- nvinfo : EIATTR_MIN_STACK_SIZE
	.align		4
.L_59:
        /*0168*/ 	.byte	0x04, 0x12
        /*016a*/ 	.short	(.L_61 - .L_60)
	.align		4
.L_60:
        /*016c*/ 	.word	index@(_Z9bgr2rgbfpPhPfii)
        /*0170*/ 	.word	0x00000000


	//----- nvinfo : EIATTR_MIN_STACK_SIZE
	.align		4
.L_61:
        /*0174*/ 	.byte	0x04, 0x12
        /*0176*/ 	.short	(.L_63 - .L_62)
	.align		4
.L_62:
        /*0178*/ 	.word	index@(_Z15yuyv2bgr_kernalPhS_ii)
        /*017c*/ 	.word	0x00000000


	//----- nvinfo : EIATTR_MIN_STACK_SIZE
	.align		4
.L_63:
        /*0180*/ 	.byte	0x04, 0x12
        /*0182*/ 	.short	(.L_65 - .L_64)
	.align		4
.L_64:
        /*0184*/ 	.word	index@(_Z15yuyv2yuv_kernalPhS_ii)
        /*0188*/ 	.word	0x00000000
.L_65:


//--------------------- .nv.compat                --------------------------
	.section	.nv.compat,"",@"SHT_CUDA_COMPAT_INFO"
	.align	4
        /*0000*/ 	.byte	0x02, 0x09, 0x00, 0x00, 0x02, 0x02, 0x01, 0x00, 0x02, 0x05, 0x05, 0x00, 0x03, 0x07, 0x01, 0x01
        /*0010*/ 	.byte	0x02, 0x03, 0x00, 0x00, 0x02, 0x06, 0x01, 0x00, 0x04, 0x0b, 0x08, 0x00, 0x01, 0x00, 0x00, 0x00
        /*0020*/ 	.byte	0x00, 0x00, 0x00, 0x00


//--------------------- .nv.info._Z20resize_planar_kernalIhEvPT_iiS1_ii --------------------------
	.section	.nv.info._Z20resize_planar_kernalIhEvPT_iiS1_ii,"",@"SHT_CUDA_INFO"
	.sectionflags	@""
	.align	4


	//----- nvinfo : EIATTR_CUDA_API_VERSION
	.align		4
        /*0000*/ 	.byte	0x04, 0x37
        /*0002*/ 	.short	(.L_67 - .L_66)
.L_66:
        /*0004*/ 	.word	0x00000082


	//----- nvinfo : EIATTR_KPARAM_INFO
	.align		4
.L_67:
        /*0008*/ 	.byte	0x04, 0x17
        /*000a*/ 	.short	(.L_69 - .L_68)
.L_68:
        /*000c*/ 	.word	0x00000000
        /*0010*/ 	.short	0x0005
        /*0012*/ 	.short	0x001c
        /*0014*/ 	.byte	0x00, 0xf0, 0x11, 0x00


	//----- nvinfo : EIATTR_KPARAM_INFO
	.align		4
.L_69:
        /*0018*/ 	.byte	0x04, 0x17
        /*001a*/ 	.short	(.L_71 - .L_70)
.L_70:
        /*001c*/ 	.word	0x00000000
        /*0020*/ 	.short	0x0004
        /*0022*/ 	.short	0x0018
        /*0024*/ 	.byte	0x00, 0xf0, 0x11, 0x00


	//----- nvinfo : EIATTR_KPARAM_INFO
	.align		4
.L_71:
        /*0028*/ 	.byte	0x04, 0x17
        /*002a*/ 	.short	(.L_73 - .L_72)
.L_72:
        /*002c*/ 	.word	0x00000000
        /*0030*/ 	.short	0x0003
        /*0032*/ 	.short	0x0010
        /*0034*/ 	.byte	0x00, 0xf5, 0x21, 0x00


	//----- nvinfo : EIATTR_KPARAM_INFO
	.align		4
.L_73:
        /*0038*/ 	.byte	0x04, 0x17
        /*003a*/ 	.short	(.L_75 - .L_74)
.L_74:
        /*003c*/ 	.word	0x00000000
        /*0040*/ 	.short	0x0002
        /*0042*/ 	.short	0x000c
        /*0044*/ 	.byte	0x00, 0xf0, 0x11, 0x00


	//----- nvinfo : EIATTR_KPARAM_INFO
	.align		4
.L_75:
        /*0048*/ 	.byte	0x04, 0x17
        /*004a*/ 	.short	(.L_77 - .L_76)
.L_76:
        /*004c*/ 	.word	0x00000000
        /*0050*/ 	.short	0x0001
        /*0052*/ 	.short	0x0008
        /*0054*/ 	.byte	0x00, 0xf0, 0x11, 0x00


	//----- nvinfo : EIATTR_KPARAM_INFO
	.align		4
.L_77:
        /*0058*/ 	.byte	0x04, 0x17
        /*005a*/ 	.short	(.L_79 - .L_78)
.L_78:
        /*005c*/ 	.word	0x00000000
        /*0060*/ 	.short	0x0000
        /*0062*/ 	.short	0x0000
        /*0064*/ 	.byte	0x00, 0xf5, 0x21, 0x00


	//----- nvinfo : EIATTR_SPARSE_MMA_MASK
	.align		4
.L_79:
        /*0068*/ 	.byte	0x03, 0x50
        /*006a*/ 	.short	0x0000


	//----- nvinfo : EIATTR_MAXREG_COUNT
	.align		4
        /*006c*/ 	.byte	0x03, 0x1b
        /*006e*/ 	.short	0x00ff


	//----- nvinfo : EIATTR_MERCURY_ISA_VERSION
	.align		4
        /*0070*/ 	.byte	0x03, 0x5f
        /*0072*/ 	.short	0x0101


	//----- nvinfo : EIATTR_VRC_CTA_INIT_COUNT
	.align		4
        /*0074*/ 	.byte	0x02, 0x4a
	.zero		1
	.zero		1


	//----- nvinfo : EIATTR_EXIT_INSTR_OFFSETS
	.align		4
        /*0078*/ 	.byte	0x04, 0x1c
        /*007a*/ 	.short	(.L_81 - .L_80)


	//   ....[0]....
.L_80:
        /*007c*/ 	.word	0x00000990


	//----- nvinfo : EIATTR_CRS_STACK_SIZE
	.align		4
.L_81:
        /*0080*/ 	.byte	0x04, 0x1e
        /*0082*/ 	.short	(.L_83 - .L_82)
.L_82:
        /*0084*/ 	.word	0x00000000


	//----- nvinfo : EIATTR_CBANK_PARAM_SIZE
	.align		4
.L_83:
        /*0088*/ 	.byte	0x03, 0x19
        /*008a*/ 	.short	0x0020


	//----- nvinfo : EIATTR_PARAM_CBANK
	.align		4
        /*008c*/ 	.byte	0x04, 0x0a
        /*008e*/ 	.short	(.L_85 - .L_84)
	.align		4
.L_84:
        /*0090*/ 	.word	index@(.nv.constant0._Z20resize_planar_kernalIhEvPT_iiS1_ii)
        /*0094*/ 	.short	0x0380
        /*0096*/ 	.short	0x0020


	//----- nvinfo : EIATTR_SW_WAR
	.align		4
.L_85:
        /*0098*/ 	.byte	0x04, 0x36
        /*009a*/ 	.short	(.L_87 - .L_86)
.L_86:
        /*009c*/ 	.word	0x00000008
.L_87:


//--------------------- .nv.info._Z20resize_planar_kernalIfEvPT_iiS1_ii --------------------------
	.section	.nv.info._Z20resize_planar_kernalIfEvPT_iiS1_ii,"",@"SHT_CUDA_INFO"
	.sectionflags	@""
	.align	4


	//----- nvinfo : EIATTR_CUDA_API_VERSION
	.align		4
        /*0000*/ 	.byte	0x04, 0x37
        /*0002*/ 	.short	(.L_89 - .L_88)
.L_88:
        /*0004*/ 	.word	0x00000082


	//----- nvinfo : EIATTR_KPARAM_INFO
	.align		4
.L_89:
        /*0008*/ 	.byte	0x04, 0x17
        /*000a*/ 	.short	(.L_91 - .L_90)
.L_90:
        /*000c*/ 	.word	0x00000000
        /*0010*/ 	.short	0x0005
        /*0012*/ 	.short	0x001c
        /*0014*/ 	.byte	0x00, 0xf0, 0x11, 0x00


	//----- nvinfo : EIATTR_KPARAM_INFO
	.align		4
.L_91:
        /*0018*/ 	.byte	0x04, 0x17
        /*001a*/ 	.short	(.L_93 - .L_92)
.L_92:
        /*001c*/ 	.word	0x00000000
        /*0020*/ 	.short	0x0004
        /*0022*/ 	.short	0x0018
        /*0024*/ 	.byte	0x00, 0xf0, 0x11, 0x00


	//----- nvinfo : EIATTR_KPARAM_INFO
	.align		4
.L_93:
        /*0028*/ 	.byte	0x04, 0x17
        /*002a*/ 	.short	(.L_95 - .L_94)
.L_94:
        /*002c*/ 	.word	0x00000000
        /*0030*/ 	.short	0x0003
        /*0032*/ 	.short	0x0010
        /*0034*/ 	.byte	0x00, 0xf5, 0x21, 0x00


	//----- nvinfo : EIATTR_KPARAM_INFO
	.align		4
.L_95:
        /*0038*/ 	.byte	0x04, 0x17
        /*003a*/ 	.short	(.L_97 - .L_96)
.L_96:
        /*003c*/ 	.word	0x00000000
        /*0040*/ 	.short	0x0002
        /*0042*/ 	.short	0x000c
        /*0044*/ 	.byte	0x00, 0xf0, 0x11, 0x00


	//----- nvinfo : EIATTR_KPARAM_INFO
	.align		4
.L_97:
        /*0048*/ 	.byte	0x04, 0x17
        /*004a*/ 	.short	(.L_99 - .L_98)
.L_98:
        /*004c*/ 	.word	0x00000000
        /*0050*/ 	.short	0x0001
        /*0052*/ 	.short	0x0008
        /*0054*/ 	.byte	0x00, 0xf0, 0x11, 0x00


	//----- nvinfo : EIATTR_KPARAM_INFO
	.align		4
.L_99:
        /*0058*/ 	.byte	0x04, 0x17
        /*005a*/ 	.short	(.L_101 - .L_100)
.L_100:
        /*005c*/ 	.word	0x00000000
        /*0060*/ 	.short	0x0000
        /*0062*/ 	.short	0x0000
        /*0064*/ 	.byte	0x00, 0xf5, 0x21, 0x00


	//----- nvinfo : EIATTR_SPARSE_MMA_MASK
	.align		4
.L_101:
        /*0068*/ 	.byte	0x03, 0x50
        /*006a*/ 	.short	0x0000


	//----- nvinfo : EIATTR_MAXREG_COUNT
	.align		4
        /*006c*/ 	.byte	0x03, 0x1b
        /*006e*/ 	.short	0x00ff


	//----- nvinfo : EIATTR_MERCURY_ISA_VERSION
	.align		4
        /*0070*/ 	.byte	0x03, 0x5f
        /*0072*/ 	.short	0x0101


	//----- nvinfo : EIATTR_VRC_CTA_INIT_COUNT
	.align		4
        /*0074*/ 	.byte	0x02, 0x4a
	.zero		1
	.zero		1


	//----- nvinfo : EIATTR_EXIT_INSTR_OFFSETS
	.align		4
        /*0078*/ 	.byte	0x04, 0x1c
        /*007a*/ 	.short	(.L_103 - .L_102)


	//   ....[0]....
.L_102:
        /*007c*/ 	.word	0x00000990


	//----- nvinfo : EIATTR_CRS_STACK_SIZE
	.align		4
.L_103:
        /*0080*/ 	.byte	0x04, 0x1e
        /*0082*/ 	.short	(.L_105 - .L_104)
.L_104:
        /*0084*/ 	.word	0x00000000


	//----- nvinfo : EIATTR_CBANK_PARAM_SIZE
	.align		4
.L_105:
        /*0088*/ 	.byte	0x03, 0x19
        /*008a*/ 	.short	0x0020


	//----- nvinfo : EIATTR_PARAM_CBANK
	.align		4
        /*008c*/ 	.byte	0x04, 0x0a
        /*008e*/ 	.short	(.L_107 - .L_106)
	.align		4
.L_106:
        /*0090*/ 	.word	index@(.nv.constant0._Z20resize_planar_kernalIfEvPT_iiS1_ii)
        /*0094*/ 	.short	0x0380
        /*0096*/ 	.short	0x0020


	//----- nvinfo : EIATTR_SW_WAR
	.align		4
.L_107:
        /*0098*/ 	.byte	0x04, 0x36
        /*009a*/ 	.short	(.L_109 - .L_108)
.L_108:
        /*009c*/ 	.word	0x00000008
.L_109:


//--------------------- .nv.info._Z20resize_packed_kernalIhEvPT_iiS1_ii --------------------------
	.section	.nv.info._Z20resize_packed_kernalIhEvPT_iiS1_ii,"",@"SHT_CUDA_INFO"
	.sectionflags	@""
	.align	4


	//----- nvinfo : EIATTR_CUDA_API_VERSION
	.align		4
        /*0000*/ 	.byte	0x04, 0x37
        /*0002*/ 	.short	(.L_111 - .L_110)
.L_110:
        /*0004*/ 	.word	0x00000082


	//----- nvinfo : EIATTR_KPARAM_INFO
	.align		4
.L_111:
        /*0008*/ 	.byte	0x04, 0x17
        /*000a*/ 	.short	(.L_113 - .L_112)
.L_112:
        /*000c*/ 	.word	0x00000000
        /*0010*/ 	.short	0x0005
        /*0012*/ 	.short	0x001c
        /*0014*/ 	.byte	0x00, 0xf0, 0x11, 0x00


	//----- nvinfo : EIATTR_KPARAM_INFO
	.align		4
.L_113:
        /*0018*/ 	.byte	0x04, 0x17
        /*001a*/ 	.short	(.L_115 - .L_114)
.L_114:
        /*001c*/ 	.word	0x00000000
        /*0020*/ 	.short	0x0004
        /*0022*/ 	.short	0x0018
        /*0024*/ 	.byte	0x00, 0xf0, 0x11, 0x00


	//----- nvinfo : EIATTR_KPARAM_INFO
	.align		4
.L_115:
        /*0028*/ 	.byte	0x04, 0x17
        /*002a*/ 	.short	(.L_117 - .L_116)
.L_116:
        /*002c*/ 	.word	0x00000000
        /*0030*/ 	.short	0x0003
        /*0032*/ 	.short	0x0010
        /*0034*/ 	.byte	0x00, 0xf5, 0x21, 0x00


	//----- nvinfo : EIATTR_KPARAM_INFO
	.align		4
.L_117:
        /*0038*/ 	.byte	0x04, 0x17
        /*003a*/ 	.short	(.L_119 - .L_118)
.L_118:
        /*003c*/ 	.word	0x00000000
        /*0040*/ 	.short	0x0002
        /*0042*/ 	.short	0x000c
        /*0044*/ 	.byte	0x00, 0xf0, 0x11, 0x00


	//----- nvinfo : EIATTR_KPARAM_INFO
	.align		4
.L_119:
        /*0048*/ 	.byte	0x04, 0x17
        /*004a*/ 	.short	(.L_121 - .L_120)
.L_120:
        /*004c*/ 	.word	0x00000000
        /*0050*/ 	.short	0x0001
        /*0052*/ 	.short	0x0008
        /*0054*/ 	.byte	0x00, 0xf0, 0x11, 0x00


	//----- nvinfo : EIATTR_KPARAM_INFO
	.align		4
.L_121:
        /*0058*/ 	.byte	0x04, 0x17
        /*005a*/ 	.short	(.L_123 - .L_122)
.L_122:
        /*005c*/ 	.word	0x00000000
        /*0060*/ 	.short	0x0000
        /*0062*/ 	.short	0x0000
        /*0064*/ 	.byte	0x00, 0xf5, 0x21, 0x00


	//----- nvinfo : EIATTR_SPARSE_MMA_MASK
	.align		4
.L_123:
        /*0068*/ 	.byte	0x03, 0x50
        /*006a*/ 	.short	0x0000


	//----- nvinfo : EIATTR_MAXREG_COUNT
	.align		4
        /*006c*/ 	.byte	0x03, 0x1b
        /*006e*/ 	.short	0x00ff


	//----- nvinfo : EIATTR_MERCURY_ISA_VERSION
	.align		4
        /*0070*/ 	.byte	0x03, 0x5f
        /*0072*/ 	.short	0x0101


	//----- nvinfo : EIATTR_VRC_CTA_INIT_COUNT
	.align		4
        /*0074*/ 	.byte	0x02, 0x4a
	.zero		1
	.zero		1


	//----- nvinfo : EIATTR_EXIT_INSTR_OFFSETS
	.align		4
        /*0078*/ 	.byte	0x04, 0x1c
        /*007a*/ 	.short	(.L_125 - .L_124)


	//   ....[0]....
.L_124:
        /*007c*/ 	.word	0x000007b0


	//----- nvinfo : EIATTR_CRS_STACK_SIZE
	.align		4
.L_125:
        /*0080*/ 	.byte	0x04, 0x1e
        /*0082*/ 	.short	(.L_127 - .L_126)
.L_126:
        /*0084*/ 	.word	0x00000000


	//----- nvinfo : EIATTR_CBANK_PARAM_SIZE
	.align		4
.L_127:
        /*0088*/ 	.byte	0x03, 0x19
        /*008a*/ 	.short	0x0020


	//----- nvinfo : EIATTR_PARAM_CBANK
	.align		4
        /*008c*/ 	.byte	0x04, 0x0a
        /*008e*/ 	.short	(.L_129 - .L_128)
	.align		4
.L_128:
        /*0090*/ 	.word	index@(.nv.constant0._Z20resize_packed_kernalIhEvPT_iiS1_ii)
        /*0094*/ 	.short	0x0380
        /*0096*/ 	.short	0x0020


	//----- nvinfo : EIATTR_SW_WAR
	.align		4
.L_129:
        /*0098*/ 	.byte	0x04, 0x36
        /*009a*/ 	.short	(.L_131 - .L_130)
.L_130:
        /*009c*/ 	.word	0x00000008
.L_131:


//--------------------- .nv.info._Z20resize_packed_kernalIfEvPT_iiS1_ii --------------------------
	.section	.nv.info._Z20resize_packed_kernalIfEvPT_iiS1_ii,"",@"SHT_CUDA_INFO"
	.sectionflags	@""
	.align	4


	//----- nvinfo : EIATTR_CUDA_API_VERSION
	.align		4
        /*0000*/ 	.byte	0x04, 0x37
        /*0002*/ 	.short	(.L_133 - .L_132)
.L_132:
        /*0004*/ 	.word	0x00000082


	//----- nvinfo : EIATTR_KPARAM_INFO
	.align		4
.L_133:
        /*0008*/ 	.byte	0x04, 0x17
        /*000a*/ 	.short	(.L_135 - .L_134)
.L_134:
        /*000c*/ 	.word	0x00000000
        /*0010*/ 	.short	0x0005
        /*0012*/ 	.short	0x001c
        /*0014*/ 	.byte	0x00, 0xf0, 0x11, 0x00


	//----- nvinfo : EIATTR_KPARAM_INFO
	.align		4
.L_135:
        /*0018*/ 	.byte	0x04, 0x17
        /*001a*/ 	.short	(.L_137 - .L_136)
.L_136:
        /*001c*/ 	.word	0x00000000
        /*0020*/ 	.short	0x0004
        /*0022*/ 	.short	0x0018
        /*0024*/ 	.byte	0x00, 0xf0, 0x11, 0x00


	//----- nvinfo : EIATTR_KPARAM_INFO
	.align		4
.L_137:
        /*0028*/ 	.byte	0x04, 0x17
        /*002a*/ 	.short	(.L_139 - .L_138)
.L_138:
        /*002c*/ 	.word	0x00000000
        /*0030*/ 	.short	0x0003
        /*0032*/ 	.short	0x0010
        /*0034*/ 	.byte	0x00, 0xf5, 0x21, 0x00


	//----- nvinfo : EIATTR_KPARAM_INFO
	.align		4
.L_139:
        /*0038*/ 	.byte	0x04, 0x17
        /*003a*/ 	.short	(.L_141 - .L_140)
.L_140:
        /*003c*/ 	.word	0x00000000
        /*0040*/ 	.short	0x0002
        /*0042*/ 	.short	0x000c
        /*0044*/ 	.byte	0x00, 0xf0, 0x11, 0x00


	//----- nvinfo : EIATTR_KPARAM_INFO
	.align		4
.L_141:
        /*0048*/ 	.byte	0x04, 0x17
        /*004a*/ 	.short	(.L_143 - .L_142)
.L_142:
        /*004c*/ 	.word	0x00000000
        /*0050*/ 	.short	0x0001
        /*0052*/ 	.short	0x0008
        /*0054*/ 	.byte	0x00, 0xf0, 0x11, 0x00


	//----- nvinfo : EIATTR_KPARAM_INFO
	.align		4
.L_143:
        /*0058*/ 	.byte	0x04, 0x17
        /*005a*/ 	.short	(.L_145 - .L_144)
.L_144:
        /*005c*/ 	.word	0x00000000
        /*0060*/ 	.short	0x0000
        /*0062*/ 	.short	0x0000
        /*0064*/ 	.byte	0x00, 0xf5, 0x21, 0x00


	//----- nvinfo : EIATTR_SPARSE_MMA_MASK
	.align		4
.L_145:
        /*0068*/ 	.byte	0x03, 0x50
        /*006a*/ 	.short	0x0000


	//----- nvinfo : EIATTR_MAXREG_COUNT
	.align		4
        /*006c*/ 	.byte	0x03, 0x1b
        /*006e*/ 	.short	0x00ff


	//----- nvinfo : EIATTR_MERCURY_ISA_VERSION
	.align		4
        /*0070*/ 	.byte	0x03, 0x5f
        /*0072*/ 	.short	0x0101


	//----- nvinfo : EIATTR_VRC_CTA_INIT_COUNT
	.align		4
        /*0074*/ 	.byte	0x02, 0x4a
	.zero		1
	.zero		1


	//----- nvinfo : EIATTR_EXIT_INSTR_OFFSETS
	.align		4
        /*0078*/ 	.byte	0x04, 0x1c
        /*007a*/ 	.short	(.L_147 - .L_146)


	//   ....[0]....
.L_146:
        /*007c*/ 	.word	0x000008b0


	//----- nvinfo : EIATTR_CRS_STACK_SIZE
	.align		4
.L_147:
        /*0080*/ 	.byte	0x04, 0x1e
        /*0082*/ 	.short	(.L_149 - .L_148)
.L_148:
        /*0084*/ 	.word	0x00000000


	//----- nvinfo : EIATTR_CBANK_PARAM_SIZE
	.align		4
.L_149:
        /*0088*/ 	.byte	0x03, 0x19
        /*008a*/ 	.short	0x0020


	//----- nvinfo : EIATTR_PARAM_CBANK
	.align		4
        /*008c*/ 	.byte	0x04, 0x0a
        /*008e*/ 	.short	(.L_151 - .L_150)
	.align		4
.L_150:
        /*0090*/ 	.word	index@(.nv.constant0._Z20resize_packed_kernalIfEvPT_iiS1_ii)
        /*0094*/ 	.short	0x0380
        /*0096*/ 	.short	0x0020


	//----- nvinfo : EIATTR_SW_WAR
	.align		4
.L_151:
        /*0098*/ 	.byte	0x04, 0x36
        /*009a*/ 	.short	(.L_153 - .L_152)
.L_152:
        /*009c*/ 	.word	0x00000008
.L_153:


//--------------------- .nv.info._Z16baygr2bgr_kernalPhS_iiffff --------------------------
	.section	.nv.info._Z16baygr2bgr_kernalPhS_iiffff,"",@"SHT_CUDA_INFO"
	.sectionflags	@""
	.align	4


	//----- nvinfo : EIATTR_CUDA_API_VERSION
	.align		4
        /*0000*/ 	.byte	0x04, 0x37
        /*0002*/ 	.short	(.L_155 - .L_154)
.L_154:
        /*0004*/ 	.word	0x00000082


	//----- nvinfo : EIATTR_KPARAM_INFO
	.align		4
.L_155:
        /*0008*/ 	.byte	0x04, 0x17
        /*000a*/ 	.short	(.L_157 - .L_156)
.L_156:
        /*000c*/ 	.word	0x00000000
        /*0010*/ 	.short	0x0007
        /*0012*/ 	.short	0x0024
        /*0014*/ 	.byte	0x00, 0xf0, 0x11, 0x00


	//----- nvinfo : EIATTR_KPARAM_INFO
	.align		4
.L_157:
        /*0018*/ 	.byte	0x04, 0x17
        /*001a*/ 	.short	(.L_159 - .L_158)
.L_158:
        /*001c*/ 	.word	0x00000000
        /*0020*/ 	.short	0x0006
        /*0022*/ 	.short	0x0020
        /*0024*/ 	.byte	0x00, 0xf0, 0x11, 0x00


	//----- nvinfo : EIATTR_KPARAM_INFO
	.align		4
.L_159:
        /*0028*/ 	.byte	0x04, 0x17
        /*002a*/ 	.short	(.L_161 - .L_160)
.L_160:
        /*002c*/ 	.word	0x00000000
        /*0030*/ 	.short	0x0005
        /*0032*/ 	.short	0x001c
        /*0034*/ 	.byte	0x00, 0xf0, 0x11, 0x00


	//----- nvinfo : EIATTR_KPARAM_INFO
	.align		4
.L_161:
        /*0038*/ 	.byte	0x04, 0x17
        /*003a*/ 	.short	(.L_163 - .L_162)
.L_162:
        /*003c*/ 	.word	0x00000000
        /*0040*/ 	.short	0x0004
        /*0042*/ 	.short	0x0018
        /*0044*/ 	.byte	0x00, 0xf0, 0x11, 0x00


	//----- nvinfo : EIATTR_KPARAM_INFO
	.align		4
.L_163:
        /*0048*/ 	.byte	0x04, 0x17
        /*004a*/ 	.short	(.L_165 - .L_164)
.L_164:
        /*004c*/ 	.word	0x00000000
        /*0050*/ 	.short	0x0003
        /*0052*/ 	.short	0x0014
        /*0054*/ 	.byte	0x00, 0xf0, 0x11, 0x00


	//----- nvinfo : EIATTR_KPARAM_INFO
	.align		4
.L_165:
        /*0058*/ 	.byte	0x04, 0x17
        /*005a*/ 	.short	(.L_167 - .L_166)
.L_166:
        /*005c*/ 	.word	0x00000000
        /*0060*/ 	.short	0x0002
        /*0062*/ 	.short	0x0010
        /*0064*/ 	.byte	0x00, 0xf0, 0x11, 0x00


	//----- nvinfo : EIATTR_KPARAM_INFO
	.align		4
.L_167:
        /*0068*/ 	.byte	0x04, 0x17
        /*006a*/ 	.short	(.L_169 - .L_168)
.L_168:
        /*006c*/ 	.word	0x00000000
        /*0070*/ 	.short	0x0001
        /*0072*/ 	.short	0x0008
        /*0074*/ 	.byte	0x00, 0xf5, 0x21, 0x00


	//----- nvinfo : EIATTR_KPARAM_INFO
	.align		4
.L_169:
        /*0078*/ 	.byte	0x04, 0x17
        /*007a*/ 	.short	(.L_171 - .L_170)
.L_170:
        /*007c*/ 	.word	0x00000000
        /*0080*/ 	.short	0x0000
        /*0082*/ 	.short	0x0000
        /*0084*/ 	.byte	0x00, 0xf5, 0x21, 0x00


	//----- nvinfo : EIATTR_SPARSE_MMA_MASK
	.align		4
.L_171:
        /*0088*/ 	.byte	0x03, 0x50
        /*008a*/ 	.short	0x0000


	//----- nvinfo : EIATTR_MAXREG_COUNT
	.align		4
        /*008c*/ 	.byte	0x03, 0x1b
        /*008e*/ 	.short	0x00ff


	//----- nvinfo : EIATTR_MERCURY_ISA_VERSION
	.align		4
        /*0090*/ 	.byte	0x03, 0x5f
        /*0092*/ 	.short	0x0101


	//----- nvinfo : EIATTR_VRC_CTA_INIT_COUNT
	.align		4
        /*0094*/ 	.byte	0x02, 0x4a
	.zero		1
	.zero		1


	//----- nvinfo : EIATTR_EXIT_INSTR_OFFSETS
	.align		4
        /*0098*/ 	.byte	0x04, 0x1c
        /*009a*/ 	.short	(.L_173 - .L_172)


	//   ....[0]....
.L_172:
        /*009c*/ 	.word	0x00000af0


	//----- nvinfo : EIATTR_CRS_STACK_SIZE
	.align		4
.L_173:
        /*00a0*/ 	.byte	0x04, 0x1e
        /*00a2*/ 	.short	(.L_175 - .L_174)
.L_174:
        /*00a4*/ 	.word	0x00000000


	//----- nvinfo : EIATTR_CBANK_PARAM_SIZE
	.align		4
.L_175:
        /*00a8*/ 	.byte	0x03, 0x19
        /*00aa*/ 	.short	0x0028


	//----- nvinfo : EIATTR_PARAM_CBANK
	.align		4
        /*00ac*/ 	.byte	0x04, 0x0a
        /*00ae*/ 	.short	(.L_177 - .L_176)
	.align		4
.L_176:
        /*00b0*/ 	.word	index@(.nv.constant0._Z16baygr2bgr_kernalPhS_iiffff)
        /*00b4*/ 	.short	0x0380
        /*00b6*/ 	.short	0x0028


	//----- nvinfo : EIATTR_SW_WAR
	.align		4
.L_177:
        /*00b8*/ 	.byte	0x04, 0x36
        /*00ba*/ 	.short	(.L_179 - .L_178)
.L_178:
        /*00bc*/ 	.word	0x00000008
.L_179:


//--------------------- .nv.info._Z9bgr2rgbfpPhPfii --------------------------
	.section	.nv.info._Z9bgr2rgbfpPhPfii,"",@"SHT_CUDA_INFO"
	.sectionflags	@""
	.align	4


	//----- nvinfo : EIATTR_CUDA_API_VERSION
	.align		4
        /*0000*/ 	.byte	0x04, 0x37
        /*0002*/ 	.short	(.L_181 - .L_180)
.L_180:
        /*0004*/ 	.word	0x00000082


	//----- nvinfo : EIATTR_KPARAM_INFO
	.align		4
.L_181:
        /*0008*/ 	.byte	0x04, 0x17
        /*000a*/ 	.short	(.L_183 - .L_182)
.L_182:
        /*000c*/ 	.word	0x00000000
        /*0010*/ 	.short	0x0003
        /*0012*/ 	.short	0x0014
        /*0014*/ 	.byte	0x00, 0xf0, 0x11, 0x00


	//----- nvinfo : EIATTR_KPARAM_INFO
	.align		4
.L_183:
        /*0018*/ 	.byte	0x04, 0x17
        /*001a*/ 	.short	(.L_185 - .L_184)
.L_184:
        /*001c*/ 	.word	0x00000000
        /*0020*/ 	.short	0x0002
        /*0022*/ 	.short	0x0010
        /*0024*/ 	.byte	0x00, 0xf0, 0x11, 0x00


	//----- nvinfo : EIATTR_KPARAM_INFO
	.align		4
.L_185:
        /*0028*/ 	.byte	0x04, 0x17
        /*002a*/ 	.short	(.L_187 - .L_186)
.L_186:
        /*002c*/ 	.word	0x00000000
        /*0030*/ 	.short	0x0001
        /*0032*/ 	.short	0x0008
        /*0034*/ 	.byte	0x00, 0xf5, 0x21, 0x00


	//----- nvinfo : EIATTR_KPARAM_INFO
	.align		4
.L_187:
        /*0038*/ 	.byte	0x04, 0x17
        /*003a*/ 	.short	(.L_189 - .L_188)
.L_188:
        /*003c*/ 	.word	0x00000000
        /*0040*/ 	.short	0x0000
        /*0042*/ 	.short	0x0000
        /*0044*/ 	.byte	0x00, 0xf5, 0x21, 0x00


	//----- nvinfo : EIATTR_SPARSE_MMA_MASK
	.align		4
.L_189:
        /*0048*/ 	.byte	0x03, 0x50
        /*004a*/ 	.short	0x0000


	//----- nvinfo : EIATTR_MAXREG_COUNT
	.align		4
        /*004c*/ 	.byte	0x03, 0x1b
        /*004e*/ 	.short	0x00ff


	//----- nvinfo : EIATTR_MERCURY_ISA_VERSION
	.align		4
        /*0050*/ 	.byte	0x03, 0x5f
        /*0052*/ 	.short	0x0101


	//----- nvinfo : EIATTR_VRC_CTA_INIT_COUNT
	.align		4
        /*0054*/ 	.byte	0x02, 0x4a
	.zero		1
	.zero		1


	//----- nvinfo : EIATTR_EXIT_INSTR_OFFSETS
	.align		4
        /*0058*/ 	.byte	0x04, 0x1c
        /*005a*/ 	.short	(.L_191 - .L_190)


	//   ....[0]....
.L_190:
        /*005c*/ 	.word	0x00000420


	//----- nvinfo : EIATTR_CRS_STACK_SIZE
	.align		4
.L_191:
        /*0060*/ 	.byte	0x04, 0x1e
        /*0062*/ 	.short	(.L_193 - .L_192)
.L_192:
        /*0064*/ 	.word	0x00000000


	//----- nvinfo : EIATTR_CBANK_PARAM_SIZE
	.align		4
.L_193:
        /*0068*/ 	.byte	0x03, 0x19
        /*006a*/ 	.short	0x0018


	//----- nvinfo : EIATTR_PARAM_CBANK
	.align		4
        /*006c*/ 	.byte	0x04, 0x0a
        /*006e*/ 	.short	(.L_195 - .L_194)
	.align		4
.L_194:
        /*0070*/ 	.word	index@(.nv.constant0._Z9bgr2rgbfpPhPfii)
        /*0074*/ 	.short	0x0380
        /*0076*/ 	.short	0x0018


	//----- nvinfo : EIATTR_SW_WAR
	.align		4
.L_195:
        /*0078*/ 	.byte	0x04, 0x36
        /*007a*/ 	.short	(.L_197 - .L_196)
.L_196:
        /*007c*/ 	.word	0x00000008
.L_197:


//--------------------- .nv.info._Z15yuyv2bgr_kernalPhS_ii --------------------------
	.section	.nv.info._Z15yuyv2bgr_kernalPhS_ii,"",@"SHT_CUDA_INFO"
	.sectionflags	@""
	.align	4


	//----- nvinfo : EIATTR_CUDA_API_VERSION
	.align		4
        /*0000*/ 	.byte	0x04, 0x37
        /*0002*/ 	.short	(.L_199 - .L_198)
.L_198:
        /*0004*/ 	.word	0x00000082


	//----- nvinfo : EIATTR_KPARAM_INFO
	.align		4
.L_199:
        /*0008*/ 	.byte	0x04, 0x17
        /*000a*/ 	.short	(.L_201 - .L_200)
.L_200:
        /*000c*/ 	.word	0x00000000
        /*0010*/ 	.short	0x0003
        /*0012*/ 	.short	0x0014
        /*0014*/ 	.byte	0x00, 0xf0, 0x11, 0x00


	//----- nvinfo : EIATTR_KPARAM_INFO
	.align		4
.L_201:
        /*0018*/ 	.byte	0x04, 0x17
        /*001a*/ 	.short	(.L_203 - .L_202)
.L_202:
        /*001c*/ 	.word	0x00000000
        /*0020*/ 	.short	0x0002
        /*0022*/ 	.short	0x0010
        /*0024*/ 	.byte	0x00, 0xf0, 0x11, 0x00


	//----- nvinfo : EIATTR_KPARAM_INFO
	.align		4
.L_203:
        /*0028*/ 	.byte	0x04, 0x17
        /*002a*/ 	.short	(.L_205 - .L_204)
.L_204:
        /*002c*/ 	.word	0x00000000
        /*0030*/ 	.short	0x0001
        /*0032*/ 	.short	0x0008
        /*0034*/ 	.byte	0x00, 0xf5, 0x21, 0x00


	//----- nvinfo : EIATTR_KPARAM_INFO
	.align		4
.L_205:
        /*0038*/ 	.byte	0x04, 0x17
        /*003a*/ 	.short	(.L_207 - .L_206)
.L_206:
        /*003c*/ 	.word	0x00000000
        /*0040*/ 	.short	0x0000
        /*0042*/ 	.short	0x0000
        /*0044*/ 	.byte	0x00, 0xf5, 0x21, 0x00


	//----- nvinfo : EIATTR_SPARSE_MMA_MASK
	.align		4
.L_207:
        /*0048*/ 	.byte	0x03, 0x50
        /*004a*/ 	.short	0x0000


	//----- nvinfo : EIATTR_MAXREG_COUNT
	.align		4
        /*004c*/ 	.byte	0x03, 0x1b
        /*004e*/ 	.short	0x00ff


	//----- nvinfo : EIATTR_MERCURY_ISA_VERSION
	.align		4
        /*0050*/ 	.byte	0x03, 0x5f
        /*0052*/ 	.short	0x0101


	//----- nvinfo : EIATTR_VRC_CTA_INIT_COUNT
	.align		4
        /*0054*/ 	.byte	0x02, 0x4a
	.zero		1
	.zero		1


	//----- nvinfo : EIATTR_EXIT_INSTR_OFFSETS
	.align		4
        /*0058*/ 	.byte	0x04, 0x1c
        /*005a*/ 	.short	(.L_209 - .L_208)


	//   ....[0]....
.L_208:
        /*005c*/ 	.word	0x000004d0


	//----- nvinfo : EIATTR_CRS_STACK_SIZE
	.align		4
.L_209:
        /*0060*/ 	.byte	0x04, 0x1e
        /*0062*/ 	.short	(.L_211 - .L_210)
.L_210:
        /*0064*/ 	.word	0x00000000


	//----- nvinfo : EIATTR_CBANK_PARAM_SIZE
	.align		4
.L_211:
        /*0068*/ 	.byte	0x03, 0x19
        /*006a*/ 	.short	0x0018


	//----- nvinfo : EIATTR_PARAM_CBANK
	.align		4
        /*006c*/ 	.byte	0x04, 0x0a
        /*006e*/ 	.short	(.L_213 - .L_212)
	.align		4
.L_212:
        /*0070*/ 	.word	index@(.nv.constant0._Z15yuyv2bgr_kernalPhS_ii)
        /*0074*/ 	.short	0x0380
        /*0076*/ 	.short	0x0018


	//----- nvinfo : EIATTR_SW_WAR
	.align		4
.L_213:
        /*0078*/ 	.byte	0x04, 0x36
        /*007a*/ 	.short	(.L_215 - .L_214)
.L_214:
        /*007c*/ 	.word	0x00000008
.L_215:


//--------------------- .nv.info._Z15yuyv2yuv_kernalPhS_ii --------------------------
	.section	.nv.info._Z15yuyv2yuv_kernalPhS_ii,"",@"SHT_CUDA_INFO"
	.sectionflags	@""
	.align	4


	//----- nvinfo : EIATTR_CUDA_API_VERSION
	.align		4
        /*0000*/ 	.byte	0x04, 0x37
        /*0002*/ 	.short	(.L_217 - .L_216)
.L_216:
        /*0004*/ 	.word	0x00000082


	//----- nvinfo : EIATTR_KPARAM_INFO
	.align		4
.L_217:
        /*0008*/ 	.byte	0x04, 0x17
        /*000a*/ 	.short	(.L_219 - .L_218)
.L_218:
        /*000c*/ 	.word	0x00000000
        /*0010*/ 	.short	0x0003
        /*0012*/ 	.short	0x0014
        /*0014*/ 	.byte	0x00, 0xf0, 0x11, 0x00


	//----- nvinfo : EIATTR_KPARAM_INFO
	.align		4
.L_219:
        /*0018*/ 	.byte	0x04, 0x17
        /*001a*/ 	.short	(.L_221 - .L_220)
.L_220:
        /*001c*/ 	.word	0x00000000
        /*0020*/ 	.short	0x0002
        /*0022*/ 	.short	0x0010
        /*0024*/ 	.byte	0x00, 0xf0, 0x11, 0x00


	//----- nvinfo : EIATTR_KPARAM_INFO
	.align		4
.L_221:
        /*0028*/ 	.byte	0x04, 0x17
        /*002a*/ 	.short	(.L_223 - .L_222)
.L_222:
        /*002c*/ 	.word	0x00000000
        /*0030*/ 	.short	0x0001
        /*0032*/ 	.short	0x0008
        /*0034*/ 	.byte	0x00, 0xf5, 0x21, 0x00


	//----- nvinfo : EIATTR_KPARAM_INFO
	.align		4
.L_223:
        /*0038*/ 	.byte	0x04, 0x17
        /*003a*/ 	.short	(.L_225 - .L_224)
.L_224:
        /*003c*/ 	.word	0x00000000
        /*0040*/ 	.short	0x0000
        /*0042*/ 	.short	0x0000
        /*0044*/ 	.byte	0x00, 0xf5, 0x21, 0x00


	//----- nvinfo : EIATTR_SPARSE_MMA_MASK
	.align		4
.L_225:
        /*0048*/ 	.byte	0x03, 0x50
        /*004a*/ 	.short	0x0000


	//----- nvinfo : EIATTR_MAXREG_COUNT
	.align		4
        /*004c*/ 	.byte	0x03, 0x1b
        /*004e*/ 	.short	0x00ff


	//----- nvinfo : EIATTR_MERCURY_ISA_VERSION
	.align		4
        /*0050*/ 	.byte	0x03, 0x5f
        /*0052*/ 	.short	0x0101


	//----- nvinfo : EIATTR_VRC_CTA_INIT_COUNT
	.align		4
        /*0054*/ 	.byte	0x02, 0x4a
	.zero		1
	.zero		1


	//----- nvinfo : EIATTR_EXIT_INSTR_OFFSETS
	.align		4
        /*0058*/ 	.byte	0x04, 0x1c
        /*005a*/ 	.short	(.L_227 - .L_226)


	//   ....[0]....
.L_226:
        /*005c*/ 	.word	0x00000290


	//----- nvinfo : EIATTR_CRS_STACK_SIZE
	.align		4
.L_227:
        /*0060*/ 	.byte	0x04, 0x1e
        /*0062*/ 	.short	(.L_229 - .L_228)
.L_228:
        /*0064*/ 	.word	0x00000000


	//----- nvinfo : EIATTR_CBANK_PARAM_SIZE
	.align		4
.L_229:
        /*0068*/ 	.byte	0x03, 0x19
        /*006a*/ 	.short	0x0018


	//----- nvinfo : EIATTR_PARAM_CBANK
	.align		4
        /*006c*/ 	.byte	0x04, 0x0a
        /*006e*/ 	.short	(.L_231 - .L_230)
	.align		4
.L_230:
        /*0070*/ 	.word	index@(.nv.constant0._Z15yuyv2yuv_kernalPhS_ii)
        /*0074*/ 	.short	0x0380
        /*0076*/ 	.short	0x0018


	//----- nvinfo : EIATTR_SW_WAR
	.align		4
.L_231:
        /*0078*/ 	.byte	0x04, 0x36
        /*007a*/ 	.short	(.L_233 - .L_232)
.L_232:
        /*007c*/ 	.word	0x00000008
.L_233:


//--------------------- .nv.callgraph             --------------------------
	.section	.nv.callgraph,"",@"SHT_CUDA_CALLGRAPH"
	.align	4
	.sectionentsize	8
	.align		4
        /*0000*/ 	.word	0x00000000
	.align		4
        /*0004*/ 	.word	0xffffffff
	.align		4
        /*0008*/ 	.word	0x00000000
	.align		4
        /*000c*/ 	.word	0xfffffffe
	.align		4
        /*0010*/ 	.word	0x00000000
	.align		4
        /*0014*/ 	.word	0xfffffffd
	.align		4
        /*0018*/ 	.word	0x00000000
	.align		4
        /*001c*/ 	.word	0xfffffffc


//--------------------- .text._Z20resize_planar_kernalIhEvPT_iiS1_ii --------------------------
	.section	.text._Z20resize_planar_kernalIhEvPT_iiS1_ii,"ax",@progbits
	.align	128
        .global         _Z20resize_planar_kernalIhEvPT_iiS1_ii
        .type           _Z20resize_planar_kernalIhEvPT_iiS1_ii,@function
        .size           _Z20resize_planar_kernalIhEvPT_iiS1_ii,(.L_x_103 - _Z20resize_planar_kernalIhEvPT_iiS1_ii)
        .other          _Z20resize_planar_kernalIhEvPT_iiS1_ii,@"STO_CUDA_ENTRY STV_DEFAULT"
_Z20resize_planar_kernalIhEvPT_iiS1_ii:
.text._Z20resize_planar_kernalIhEvPT_iiS1_ii:
[----:B------:R-:W-:Y:S08]  /*0000*/  LDC R1, c[0x0][0x37c] ;  /* 0x0000df00ff017b82 */ /* 0x000ff00000000800 */
[----:B------:R-:W0:Y:S01]  /*0010*/  LDC.64 R8, c[0x0][0x398] ;  /* 0x0000e600ff087b82 */ /* 0x000e220000000a00 */
[----:B------:R-:W1:Y:S01]  /*0020*/  LDCU UR5, c[0x0][0x38c] ;  /* 0x00007180ff0577ac */ /* 0x000e620008000800 */
[----:B------:R-:W2:Y:S06]  /*0030*/  S2R R5, SR_TID.X ;  /* 0x0000000000057919 */ /* 0x000eac0000002100 */
[----:B------:R-:W2:Y:S01]  /*0040*/  S2UR UR4, SR_CTAID.X ;  /* 0x00000000000479c3 */ /* 0x000ea20000002500 */
[----:B-1----:R-:W-:-:S02]  /*0050*/  I2FP.F32.S32 R0, UR5 ;  /* 0x0000000500007c45 */ /* 0x002fc40008201400 */
[----:B0-----:R-:W-:-:S04]  /*0060*/  I2FP.F32.S32 R3, R9 ;  /* 0x0000000900037245 */ /* 0x001fc80000201400 */
[----:B------:R-:W0:Y:S08]  /*0070*/  MUFU.RCP R2, R3 ;  /* 0x0000000300027308 */ /* 0x000e300000001000 */
[----:B------:R-:W1:Y:S01]  /*0080*/  FCHK P0, R0, R3 ;  /* 0x0000000300007302 */ /* 0x000e620000000000 */
[----:B0-----:R-:W-:-:S04]  /*0090*/  FFMA R7, -R3, R2, 1 ;  /* 0x3f80000003077423 */ /* 0x001fc80000000102 */
[----:B------:R-:W-:Y:S01]  /*00a0*/  FFMA R7, R2, R7, R2 ;  /* 0x0000000702077223 */ /* 0x000fe20000000002 */
[----:B--2---:R-:W-:-:S03]  /*00b0*/  IMAD R2, R5, R8, UR4 ;  /* 0x0000000405027e24 */ /* 0x004fc6000f8e0208 */
[----:B------:R-:W-:-:S04]  /*00c0*/  FFMA R4, R0, R7, RZ ;  /* 0x0000000700047223 */ /* 0x000fc800000000ff */
[----:B------:R-:W-:-:S04]  /*00d0*/  FFMA R6, -R3, R4, R0 ;  /* 0x0000000403067223 */ /* 0x000fc80000000100 */
[----:B------:R-:W-:Y:S01]  /*00e0*/  FFMA R4, R7, R6, R4 ;  /* 0x0000000607047223 */ /* 0x000fe20000000004 */
[----:B-1----:R-:W-:Y:S06]  /*00f0*/  @!P0 BRA `(.L_x_0) ;  /* 0x00000000000c8947 */ /* 0x002fec0003800000 */
[----:B------:R-:W-:-:S07]  /*0100*/  MOV R6, 0x120 ;  /* 0x0000012000067802 */ /* 0x000fce0000000f00 */
[----:B------:R-:W-:Y:S05]  /*0110*/  CALL.REL.NOINC `($__internal_0_$__cuda_sm3x_div_rn_noftz_f32_slowpath) ;  /* 0x0000000800207944 */ /* 0x000fea0003c00000 */
[----:B------:R-:W-:-:S07]  /*0120*/  IMAD.MOV.U32 R4, RZ, RZ, R0 ;  /* 0x000000ffff047224 */ /* 0x000fce00078e0000 */
.L_x_0:
[----:B------:R-:W0:Y:S02]  /*0130*/  LDCU UR5, c[0x0][0x398] ;  /* 0x00007300ff0577ac */ /* 0x000e240008000800 */
[----:B0-----:R-:W-:Y:S01]  /*0140*/  I2FP.F32.S32 R3, UR5 ;  /* 0x0000000500037c45 */ /* 0x001fe20008201400 */
[----:B------:R-:W0:Y:S03]  /*0150*/  LDCU UR5, c[0x0][0x388] ;  /* 0x00007100ff0577ac */ /* 0x000e260008000800 */
[----:B------:R-:W1:Y:S01]  /*0160*/  MUFU.RCP R6, R3 ;  /* 0x0000000300067308 */ /* 0x000e620000001000 */
[----:B0-----:R-:W-:Y:S01]  /*0170*/  I2FP.F32.S32 R0, UR5 ;  /* 0x0000000500007c45 */ /* 0x001fe20008201400 */
[----:B-1----:R-:W-:-:S06]  /*0180*/  FFMA R7, -R3, R6, 1 ;  /* 0x3f80000003077423 */ /* 0x002fcc0000000106 */
[----:B------:R-:W0:Y:S01]  /*0190*/  FCHK P0, R0, R3 ;  /* 0x0000000300007302 */ /* 0x000e220000000000 */
[----:B------:R-:W-:-:S04]  /*01a0*/  FFMA R7, R6, R7, R6 ;  /* 0x0000000706077223 */ /* 0x000fc80000000006 */
[----:B------:R-:W-:-:S04]  /*01b0*/  FFMA R6, R0, R7, RZ ;  /* 0x0000000700067223 */ /* 0x000fc800000000ff */
[----:B------:R-:W-:-:S04]  /*01c0*/  FFMA R8, -R3, R6, R0 ;  /* 0x0000000603087223 */ /* 0x000fc80000000100 */
[----:B------:R-:W-:Y:S01]  /*01d0*/  FFMA R6, R7, R8, R6 ;  /* 0x0000000807067223 */ /* 0x000fe20000000006 */
[----:B0-----:R-:W-:Y:S06]  /*01e0*/  @!P0 BRA `(.L_x_1) ;  /* 0x00000000000c8947 */ /* 0x001fec0003800000 */
[----:B------:R-:W-:-:S07]  /*01f0*/  MOV R6, 0x210 ;  /* 0x0000021000067802 */ /* 0x000fce0000000f00 */
[----:B------:R-:W-:Y:S05]  /*0200*/  CALL.REL.NOINC `($__internal_0_$__cuda_sm3x_div_rn_noftz_f32_slowpath) ;  /* 0x0000000400e47944 */ /* 0x000fea0003c00000 */
[----:B------:R-:W-:-:S07]  /*0210*/  IMAD.MOV.U32 R6, RZ, RZ, R0 ;  /* 0x000000ffff067224 */ /* 0x000fce00078e0000 */
.L_x_1:
[----:B------:R-:W-:Y:S01]  /*0220*/  I2FP.F32.U32 R5, R5 ;  /* 0x0000000500057245 */ /* 0x000fe20000201000 */
[----:B------:R-:W0:Y:S01]  /*0230*/  LDCU.64 UR10, c[0x0][0x388] ;  /* 0x00007100ff0a77ac */ /* 0x000e220008000a00 */
[----:B------:R-:W-:Y:S01]  /*0240*/  I2FP.F32.U32 R3, UR4 ;  /* 0x0000000400037c45 */ /* 0x000fe20008201000 */
[----:B------:R-:W-:Y:S02]  /*0250*/  BSSY.RECONVERGENT B0, `(.L_x_2) ;  /* 0x000006f000007945 */ /* 0x000fe40003800200 */
[----:B------:R-:W-:Y:S01]  /*0260*/  FMUL R4, R5, R4 ;  /* 0x0000000405047220 */ /* 0x000fe20000400000 */
[----:B------:R-:W1:Y:S01]  /*0270*/  LDCU.64 UR6, c[0x0][0x358] ;  /* 0x00006b00ff0677ac */ /* 0x000e620008000a00 */
[----:B------:R-:W-:Y:S02]  /*0280*/  FMUL R13, R3, R6 ;  /* 0x00000006030d7220 */ /* 0x000fe40000400000 */
[----:B------:R-:W2:Y:S01]  /*0290*/  F2I.TRUNC.NTZ R5, R4 ;  /* 0x0000000400057305 */ /* 0x000ea2000020f100 */
[----:B------:R-:W3:Y:S07]  /*02a0*/  LDC.64 R6, c[0x0][0x398] ;  /* 0x0000e600ff067b82 */ /* 0x000eee0000000a00 */
[----:B------:R-:W4:Y:S01]  /*02b0*/  F2I.TRUNC.NTZ R10, R13 ;  /* 0x0000000d000a7305 */ /* 0x000f22000020f100 */
[----:B0-----:R-:W-:Y:S01]  /*02c0*/  UIMAD UR4, UR11, UR10, URZ ;  /* 0x0000000a0b0472a4 */ /* 0x001fe2000f8e02ff */
[----:B--2---:R-:W-:-:S05]  /*02d0*/  VIADD R0, R5, 0x1 ;  /* 0x0000000105007836 */ /* 0x004fca0000000000 */
[----:B------:R-:W-:Y:S01]  /*02e0*/  ISETP.LT.AND P1, PT, R0, UR11, PT ;  /* 0x0000000b00007c0c */ /* 0x000fe2000bf21270 */
[----:B----4-:R-:W-:-:S05]  /*02f0*/  VIADD R3, R10, 0x1 ;  /* 0x000000010a037836 */ /* 0x010fca0000000000 */
[----:B------:R-:W-:Y:S02]  /*0300*/  ISETP.GE.AND P0, PT, R3, UR10, PT ;  /* 0x0000000a03007c0c */ /* 0x000fe4000bf06270 */
[----:B------:R-:W-:-:S05]  /*0310*/  I2FP.F32.S32 R3, R5 ;  /* 0x0000000500037245 */ /* 0x000fca0000201400 */
[----:B------:R-:W-:Y:S01]  /*0320*/  FADD R17, R4, -R3 ;  /* 0x8000000304117221 */ /* 0x000fe20000000000 */
[----:B---3--:R-:W-:-:S05]  /*0330*/  IMAD R3, R6, R7, RZ ;  /* 0x0000000706037224 */ /* 0x008fca00078e02ff */
[----:B-1----:R-:W-:Y:S05]  /*0340*/  @!P0 BRA P1, `(.L_x_3) ;  /* 0x0000000000588947 */ /* 0x002fea0000800000 */
[----:B------:R-:W0:Y:S01]  /*0350*/  LDCU.64 UR8, c[0x0][0x380] ;  /* 0x00007000ff0877ac */ /* 0x000e220008000a00 */
[----:B------:R-:W-:-:S05]  /*0360*/  IMAD R0, R5, UR10, R10 ;  /* 0x0000000a05007c24 */ /* 0x000fca000f8e020a */
[----:B0-----:R-:W-:-:S04]  /*0370*/  IADD3 R8, P0, PT, R0, UR8, RZ ;  /* 0x0000000800087c10 */ /* 0x001fc8000ff1e0ff */
[----:B------:R-:W-:Y:S01]  /*0380*/  LEA.HI.X.SX32 R9, R0, UR9, 0x1, P0 ;  /* 0x0000000900097c11 */ /* 0x000fe200080f0eff */
[----:B------:R-:W0:Y:S04]  /*0390*/  LDCU.64 UR8, c[0x0][0x390] ;  /* 0x00007200ff0877ac */ /* 0x000e280008000a00 */
[----:B------:R-:W2:Y:S01]  /*03a0*/  LDG.E.U8 R17, desc[UR6][R8.64] ;  /* 0x0000000608117981 */ /* 0x000ea2000c1e1100 */
[----:B------:R-:W-:Y:S02]  /*03b0*/  USHF.R.S32.HI UR5, URZ, 0x1f, UR4 ;  /* 0x0000001fff057899 */ /* 0x000fe40008011404 */
[----:B------:R-:W-:-:S04]  /*03c0*/  IADD3 R12, P1, PT, R8, UR4, RZ ;  /* 0x00000004080c7c10 */ /* 0x000fc8000ff3e0ff */
[----:B------:R-:W-:Y:S01]  /*03d0*/  IADD3.X R13, PT, PT, R9, UR5, RZ, P1, !PT ;  /* 0x00000005090d7c10 */ /* 0x000fe20008ffe4ff */
[----:B0-----:R-:W-:Y:S02]  /*03e0*/  IMAD.U32 R7, RZ, RZ, UR8 ;  /* 0x00000008ff077e24 */ /* 0x001fe4000f8e00ff */
[----:B------:R-:W-:-:S03]  /*03f0*/  IMAD.U32 R5, RZ, RZ, UR9 ;  /* 0x00000009ff057e24 */ /* 0x000fc6000f8e00ff */
[----:B------:R-:W-:-:S04]  /*0400*/  IADD3 R10, P0, PT, R2, R7, RZ ;  /* 0x00000007020a7210 */ /* 0x000fc80007f1e0ff */
[----:B------:R-:W-:-:S05]  /*0410*/  LEA.HI.X.SX32 R11, R2, R5, 0x1, P0 ;  /* 0x00000005020b7211 */ /* 0x000fca00000f0eff */
[----:B--2---:R0:W-:Y:S04]  /*0420*/  STG.E.U8 desc[UR6][R10.64], R17 ;  /* 0x000000110a007986 */ /* 0x0041e8000c101106 */
[----:B------:R-:W2:Y:S01]  /*0430*/  LDG.E.U8 R19, desc[UR6][R12.64] ;  /* 0x000000060c137981 */ /* 0x000ea2000c1e1100 */
[C---:B------:R-:W-:Y:S02]  /*0440*/  IADD3 R8, P0, PT, R3.reuse, R10, RZ ;  /* 0x0000000a03087210 */ /* 0x040fe40007f1e0ff */
[----:B------:R-:W-:Y:S02]  /*0450*/  IADD3 R14, P1, PT, R12, UR4, RZ ;  /* 0x000000040c0e7c10 */ /* 0x000fe4000ff3e0ff */
[----:B------:R-:W-:Y:S02]  /*0460*/  LEA.HI.X.SX32 R9, R3, R11, 0x1, P0 ;  /* 0x0000000b03097211 */ /* 0x000fe400000f0eff */
[----:B------:R-:W-:-:S03]  /*0470*/  IADD3.X R15, PT, PT, R13, UR5, RZ, P1, !PT ;  /* 0x000000050d0f7c10 */ /* 0x000fc60008ffe4ff */
[----:B--2---:R0:W-:Y:S04]  /*0480*/  STG.E.U8 desc[UR6][R8.64], R19 ;  /* 0x0000001308007986 */ /* 0x0041e8000c101106 */
[----:B------:R0:W5:Y:S01]  /*0490*/  LDG.E.U8 R15, desc[UR6][R14.64] ;  /* 0x000000060e0f7981 */ /* 0x000162000c1e1100 */
[----:B------:R-:W-:Y:S05]  /*04a0*/  BRA `(.L_x_4) ;  /* 0x0000000400247947 */ /* 0x000fea0003800000 */
.L_x_3:
[----:B------:R-:W0:Y:S01]  /*04b0*/  LDCU.64 UR8, c[0x0][0x380] ;  /* 0x00007000ff0877ac */ /* 0x000e220008000a00 */
[----:B------:R-:W-:Y:S01]  /*04c0*/  IMAD R5, R5, UR10, R10 ;  /* 0x0000000a05057c24 */ /* 0x000fe2000f8e020a */
[----:B------:R-:W-:-:S04]  /*04d0*/  USHF.R.S32.HI UR5, URZ, 0x1f, UR10 ;  /* 0x0000001fff057899 */ /* 0x000fc8000801140a */
[----:B0-----:R-:W-:-:S04]  /*04e0*/  IADD3 R8, P0, PT, R5, UR8, RZ ;  /* 0x0000000805087c10 */ /* 0x001fc8000ff1e0ff */
[----:B------:R-:W-:Y:S01]  /*04f0*/  LEA.HI.X.SX32 R9, R5, UR9, 0x1, P0 ;  /* 0x0000000905097c11 */ /* 0x000fe200080f0eff */
[----:B------:R-:W0:Y:S01]  /*0500*/  LDCU.64 UR8, c[0x0][0x390] ;  /* 0x00007200ff0877ac */ /* 0x000e220008000a00 */
[----:B------:R-:W-:-:S03]  /*0510*/  IADD3 R6, P0, PT, R8, UR10, RZ ;  /* 0x0000000a08067c10 */ /* 0x000fc6000ff1e0ff */
[----:B------:R-:W2:Y:S01]  /*0520*/  LDG.E.U8 R4, desc[UR6][R8.64+0x1] ;  /* 0x0000010608047981 */ /* 0x000ea2000c1e1100 */
[----:B------:R-:W-:-:S03]  /*0530*/  IADD3.X R7, PT, PT, R9, UR5, RZ, P0, !PT ;  /* 0x0000000509077c10 */ /* 0x000fc600087fe4ff */
[----:B------:R1:W3:Y:S04]  /*0540*/  LDG.E.U8 R5, desc[UR6][R8.64] ;  /* 0x0000000608057981 */ /* 0x0002e8000c1e1100 */
[----:B------:R-:W4:Y:S04]  /*0550*/  LDG.E.U8 R11, desc[UR6][R6.64] ;  /* 0x00000006060b7981 */ /* 0x000f28000c1e1100 */
[----:B------:R0:W5:Y:S01]  /*0560*/  LDG.E.U8 R12, desc[UR6][R6.64+0x1] ;  /* 0x00000106060c7981 */ /* 0x000162000c1e1100 */
[----:B------:R-:W-:Y:S02]  /*0570*/  I2FP.F32.S32 R0, R10 ;  /* 0x0000000a00007245 */ /* 0x000fe40000201400 */
[----:B-1----:R-:W-:-:S03]  /*0580*/  IADD3 R8, P1, PT, R8, UR4, RZ ;  /* 0x0000000408087c10 */ /* 0x002fc6000ff3e0ff */
[----:B------:R-:W-:Y:S01]  /*0590*/  FADD R10, R13, -R0 ;  /* 0x800000000d0a7221 */ /* 0x000fe20000000000 */
[----:B------:R-:W-:-:S03]  /*05a0*/  FADD R13, -R17, 1 ;  /* 0x3f800000110d7421 */ /* 0x000fc60000000100 */
[C---:B------:R-:W-:Y:S01]  /*05b0*/  FADD R14, -R10.reuse, 1 ;  /* 0x3f8000000a0e7421 */ /* 0x040fe20000000100 */
[----:B------:R-:W-:Y:S01]  /*05c0*/  FMUL R0, R10, R13 ;  /* 0x0000000d0a007220 */ /* 0x000fe20000400000 */
[C---:B------:R-:W-:Y:S01]  /*05d0*/  FMUL R10, R17.reuse, R10 ;  /* 0x0000000a110a7220 */ /* 0x040fe20000400000 */
[----:B0-----:R-:W-:Y:S02]  /*05e0*/  IMAD.U32 R7, RZ, RZ, UR8 ;  /* 0x00000008ff077e24 */ /* 0x001fe4000f8e00ff */
[----:B------:R-:W-:Y:S01]  /*05f0*/  FMUL R6, R17, R14 ;  /* 0x0000000e11067220 */ /* 0x000fe20000400000 */
[----:B------:R-:W-:-:S06]  /*0600*/  USHF.R.S32.HI UR8, URZ, 0x1f, UR4 ;  /* 0x0000001fff087899 */ /* 0x000fcc0008011404 */
[----:B------:R-:W-:Y:S02]  /*0610*/  IADD3.X R9, PT, PT, R9, UR8, RZ, P1, !PT ;  /* 0x0000000809097c10 */ /* 0x000fe40008ffe4ff */
[----:B--2---:R-:W-:Y:S01]  /*0620*/  I2FP.F32.U32 R15, R4 ;  /* 0x00000004000f7245 */ /* 0x004fe20000201000 */
[----:B------:R-:W-:Y:S01]  /*0630*/  FMUL R4, R13, R14 ;  /* 0x0000000e0d047220 */ /* 0x000fe20000400000 */
[----:B---3--:R-:W-:-:S03]  /*0640*/  I2FP.F32.U32 R5, R5 ;  /* 0x0000000500057245 */ /* 0x008fc60000201000 */
[----:B------:R-:W-:Y:S01]  /*0650*/  FMUL R15, R0, R15 ;  /* 0x0000000f000f7220 */ /* 0x000fe20000400000 */
[----:B----4-:R-:W-:-:S03]  /*0660*/  I2FP.F32.U32 R11, R11 ;  /* 0x0000000b000b7245 */ /* 0x010fc60000201000 */
[----:B------:R-:W-:Y:S01]  /*0670*/  FFMA R5, R4, R5, R15 ;  /* 0x0000000504057223 */ /* 0x000fe2000000000f */
[----:B-----5:R-:W-:-:S03]  /*0680*/  I2FP.F32.U32 R12, R12 ;  /* 0x0000000c000c7245 */ /* 0x020fc60000201000 */
[----:B------:R-:W-:-:S04]  /*0690*/  FFMA R5, R6, R11, R5 ;  /* 0x0000000b06057223 */ /* 0x000fc80000000005 */
[----:B------:R-:W-:Y:S01]  /*06a0*/  FFMA R11, R10, R12, R5 ;  /* 0x0000000c0a0b7223 */ /* 0x000fe20000000005 */
[----:B------:R-:W-:Y:S01]  /*06b0*/  IMAD.U32 R5, RZ, RZ, UR9 ;  /* 0x00000009ff057e24 */ /* 0x000fe2000f8e00ff */
[----:B------:R-:W-:-:S04]  /*06c0*/  IADD3 R12, P0, PT, R2, R7, RZ ;  /* 0x00000007020c7210 */ /* 0x000fc80007f1e0ff */
[----:B------:R-:W0:Y:S01]  /*06d0*/  F2I.U32.TRUNC.NTZ R11, R11 ;  /* 0x0000000b000b7305 */ /* 0x000e22000020f000 */
[----:B------:R-:W-:Y:S02]  /*06e0*/  LEA.HI.X.SX32 R13, R2, R5, 0x1, P0 ;  /* 0x00000005020d7211 */ /* 0x000fe400000f0eff */
[----:B------:R-:W-:-:S04]  /*06f0*/  IADD3 R14, P0, PT, R8, UR10, RZ ;  /* 0x0000000a080e7c10 */ /* 0x000fc8000ff1e0ff */
[----:B------:R-:W-:Y:S01]  /*0700*/  IADD3.X R15, PT, PT, R9, UR5, RZ, P0, !PT ;  /* 0x00000005090f7c10 */ /* 0x000fe200087fe4ff */
[----:B0-----:R0:W-:Y:S04]  /*0710*/  STG.E.U8 desc[UR6][R12.64], R11 ;  /* 0x0000000b0c007986 */ /* 0x0011e8000c101106 */
[----:B------:R-:W2:Y:S04]  /*0720*/  LDG.E.U8 R17, desc[UR6][R8.64+0x1] ;  /* 0x0000010608117981 */ /* 0x000ea8000c1e1100 */
[----:B------:R-:W3:Y:S04]  /*0730*/  LDG.E.U8 R16, desc[UR6][R8.64] ;  /* 0x0000000608107981 */ /* 0x000ee8000c1e1100 */
[----:B------:R-:W4:Y:S04]  /*0740*/  LDG.E.U8 R18, desc[UR6][R14.64] ;  /* 0x000000060e127981 */ /* 0x000f28000c1e1100 */
[----:B------:R1:W5:Y:S01]  /*0750*/  LDG.E.U8 R19, desc[UR6][R14.64+0x1] ;  /* 0x000001060e137981 */ /* 0x000362000c1e1100 */
[----:B0-----:R-:W-:-:S04]  /*0760*/  IADD3 R12, P0, PT, R3, R12, RZ ;  /* 0x0000000c030c7210 */ /* 0x001fc80007f1e0ff */
[----:B------:R-:W-:Y:S02]  /*0770*/  LEA.HI.X.SX32 R13, R3, R13, 0x1, P0 ;  /* 0x0000000d030d7211 */ /* 0x000fe400000f0eff */
[----:B-1----:R-:W-:-:S04]  /*0780*/  IADD3 R14, P1, PT, R8, UR4, RZ ;  /* 0x00000004080e7c10 */ /* 0x002fc8000ff3e0ff */
[----:B------:R-:W-:Y:S02]  /*0790*/  IADD3.X R15, PT, PT, R9, UR8, RZ, P1, !PT ;  /* 0x00000008090f7c10 */ /* 0x000fe40008ffe4ff */
[----:B------:R-:W-:-:S04]  /*07a0*/  IADD3 R8, P0, PT, R14, UR10, RZ ;  /* 0x0000000a0e087c10 */ /* 0x000fc8000ff1e0ff */
[----:B------:R-:W-:Y:S02]  /*07b0*/  IADD3.X R9, PT, PT, R15, UR5, RZ, P0, !PT ;  /* 0x000000050f097c10 */ /* 0x000fe400087fe4ff */
[----:B--2---:R-:W-:Y:S02]  /*07c0*/  I2FP.F32.U32 R21, R17 ;  /* 0x0000001100157245 */ /* 0x004fe40000201000 */
[----:B---3--:R-:W-:-:S03]  /*07d0*/  I2FP.F32.U32 R17, R16 ;  /* 0x0000001000117245 */ /* 0x008fc60000201000 */
[----:B------:R-:W-:Y:S01]  /*07e0*/  FMUL R21, R0, R21 ;  /* 0x0000001500157220 */ /* 0x000fe20000400000 */
[----:B----4-:R-:W-:-:S03]  /*07f0*/  I2FP.F32.U32 R18, R18 ;  /* 0x0000001200127245 */ /* 0x010fc60000201000 */
[----:B------:R-:W-:Y:S01]  /*0800*/  FFMA R17, R4, R17, R21 ;  /* 0x0000001104117223 */ /* 0x000fe20000000015 */
[----:B-----5:R-:W-:-:S03]  /*0810*/  I2FP.F32.U32 R19, R19 ;  /* 0x0000001300137245 */ /* 0x020fc60000201000 */
[----:B------:R-:W-:-:S04]  /*0820*/  FFMA R17, R6, R18, R17 ;  /* 0x0000001206117223 */ /* 0x000fc80000000011 */
[----:B------:R-:W-:-:S06]  /*0830*/  FFMA R17, R10, R19, R17 ;  /* 0x000000130a117223 */ /* 0x000fcc0000000011 */
[----:B------:R-:W0:Y:S02]  /*0840*/  F2I.U32.TRUNC.NTZ R17, R17 ;  /* 0x0000001100117305 */ /* 0x000e24000020f000 */
[----:B0-----:R0:W-:Y:S04]  /*0850*/  STG.E.U8 desc[UR6][R12.64], R17 ;  /* 0x000000110c007986 */ /* 0x0011e8000c101106 */
[----:B------:R-:W2:Y:S04]  /*0860*/  LDG.E.U8 R16, desc[UR6][R14.64+0x1] ;  /* 0x000001060e107981 */ /* 0x000ea8000c1e1100 */
[----:B------:R-:W3:Y:S04]  /*0870*/  LDG.E.U8 R11, desc[UR6][R14.64] ;  /* 0x000000060e0b7981 */ /* 0x000ee8000c1e1100 */
[----:B------:R-:W4:Y:S04]  /*0880*/  LDG.E.U8 R18, desc[UR6][R8.64] ;  /* 0x0000000608127981 */ /* 0x000f28000c1e1100 */
[----:B------:R-:W5:Y:S01]  /*0890*/  LDG.E.U8 R19, desc[UR6][R8.64+0x1] ;  /* 0x0000010608137981 */ /* 0x000f62000c1e1100 */
[----:B--2---:R-:W-:-:S02]  /*08a0*/  I2FP.F32.U32 R21, R16 ;  /* 0x0000001000157245 */ /* 0x004fc40000201000 */
[----:B---3--:R-:W-:-:S03]  /*08b0*/  I2FP.F32.U32 R11, R11 ;  /* 0x0000000b000b7245 */ /* 0x008fc60000201000 */
[----:B------:R-:W-:Y:S01]  /*08c0*/  FMUL R21, R0, R21 ;  /* 0x0000001500157220 */ /* 0x000fe20000400000 */
[----:B----4-:R-:W-:-:S03]  /*08d0*/  I2FP.F32.U32 R18, R18 ;  /* 0x0000001200127245 */ /* 0x010fc60000201000 */
[----:B------:R-:W-:Y:S01]  /*08e0*/  FFMA R11, R4, R11, R21 ;  /* 0x0000000b040b7223 */ /* 0x000fe20000000015 */
[----:B-----5:R-:W-:-:S03]  /*08f0*/  I2FP.F32.U32 R19, R19 ;  /* 0x0000001300137245 */ /* 0x020fc60000201000 */
[----:B------:R-:W-:-:S04]  /*0900*/  FFMA R11, R6, R18, R11 ;  /* 0x00000012060b7223 */ /* 0x000fc8000000000b */
[----:B------:R-:W-:-:S06]  /*0910*/  FFMA R11, R10, R19, R11 ;  /* 0x000000130a0b7223 */ /* 0x000fcc000000000b */
[----:B------:R-:W1:Y:S02]  /*0920*/  F2I.U32.TRUNC.NTZ R11, R11 ;  /* 0x0000000b000b7305 */ /* 0x000e64000020f000 */
[----:B01----:R-:W-:-:S07]  /*0930*/  PRMT R15, R11, 0x7610, R15 ;  /* 0x000076100b0f7816 */ /* 0x003fce000000000f */
.L_x_4:
[----:B------:R-:W-:Y:S05]  /*0940*/  BSYNC.RECONVERGENT B0 ;  /* 0x0000000000007941 */ /* 0x000fea0003800200 */
.L_x_2:
[----:B------:R-:W-:-:S05]  /*0950*/  IMAD R0, R3, 0x2, R2 ;  /* 0x0000000203007824 */ /* 0x000fca00078e0202 */
[----:B------:R-:W-:-:S04]  /*0960*/  IADD3 R2, P0, PT, R0, R7, RZ ;  /* 0x0000000700027210 */ /* 0x000fc80007f1e0ff */
[----:B------:R-:W-:-:S05]  /*0970*/  LEA.HI.X.SX32 R3, R0, R5, 0x1, P0 ;  /* 0x0000000500037211 */ /* 0x000fca00000f0eff */
[----:B-----5:R-:W-:Y:S01]  /*0980*/  STG.E.U8 desc[UR6][R2.64], R15 ;  /* 0x0000000f02007986 */ /* 0x020fe2000c101106 */
[----:B------:R-:W-:Y:S05]  /*0990*/  EXIT ;  /* 0x000000000000794d */ /* 0x000fea0003800000 */
        .weak           $__internal_0_$__cuda_sm3x_div_rn_noftz_f32_slowpath
        .type           $__internal_0_$__cuda_sm3x_div_rn_noftz_f32_slowpath,@function
        .size           $__internal_0_$__cuda_sm3x_div_rn_noftz_f32_slowpath,(.L_x_103 - $__internal_0_$__cuda_sm3x_div_rn_noftz_f32_slowpath)
$__internal_0_$__cuda_sm3x_div_rn_noftz_f32_slowpath:
[----:B------:R-:W-:Y:S02]  /*09a0*/  SHF.R.U32.HI R8, RZ, 0x17, R3 ;  /* 0x00000017ff087819 */ /* 0x000fe40000011603 */
[----:B------:R-:W-:Y:S02]  /*09b0*/  SHF.R.U32.HI R7, RZ, 0x17, R0 ;  /* 0x00000017ff077819 */ /* 0x000fe40000011600 */
[----:B------:R-:W-:Y:S02]  /*09c0*/  LOP3.LUT R12, R8, 0xff, RZ, 0xc0, !PT ;  /* 0x000000ff080c7812 */ /* 0x000fe400078ec0ff */
[----:B------:R-:W-:-:S03]  /*09d0*/  LOP3.LUT R10, R7, 0xff, RZ, 0xc0, !PT ;  /* 0x000000ff070a7812 */ /* 0x000fc600078ec0ff */
[----:B------:R-:W-:Y:S02]  /*09e0*/  VIADD R9, R12, 0xffffffff ;  /* 0xffffffff0c097836 */ /* 0x000fe40000000000 */
[----:B------:R-:W-:-:S03]  /*09f0*/  VIADD R8, R10, 0xffffffff ;  /* 0xffffffff0a087836 */ /* 0x000fc60000000000 */
[----:B------:R-:W-:-:S04]  /*0a00*/  ISETP.GT.U32.AND P0, PT, R9, 0xfd, PT ;  /* 0x000000fd0900780c */ /* 0x000fc80003f04070 */
[----:B------:R-:W-:-:S13]  /*0a10*/  ISETP.GT.U32.OR P0, PT, R8, 0xfd, P0 ;  /* 0x000000fd0800780c */ /* 0x000fda0000704470 */
[----:B------:R-:W-:Y:S01]  /*0a20*/  @!P0 IMAD.MOV.U32 R7, RZ, RZ, RZ ;  /* 0x000000ffff078224 */ /* 0x000fe200078e00ff */
[----:B------:R-:W-:Y:S06]  /*0a30*/  @!P0 BRA `(.L_x_5) ;  /* 0x00000000005c8947 */ /* 0x000fec0003800000 */
[----:B------:R-:W-:Y:S02]  /*0a40*/  FSETP.GTU.FTZ.AND P0, PT, |R0|, +INF , PT ;  /* 0x7f8000000000780b */ /* 0x000fe40003f1c200 */
[----:B------:R-:W-:-:S04]  /*0a50*/  FSETP.GTU.FTZ.AND P1, PT, |R3|, +INF , PT ;  /* 0x7f8000000300780b */ /* 0x000fc80003f3c200 */
[----:B------:R-:W-:-:S13]  /*0a60*/  PLOP3.LUT P0, PT, P0, P1, PT, 0xf8, 0x8f ;  /* 0x00000000008f781c */ /* 0x000fda0000703f70 */
[----:B------:R-:W-:Y:S05]  /*0a70*/  @P0 BRA `(.L_x_6) ;  /* 0x0000000400440947 */ /* 0x000fea0003800000 */
[----:B------:R-:W-:-:S13]  /*0a80*/  LOP3.LUT P0, RZ, R3, 0x7fffffff, R0, 0xc8, !PT ;  /* 0x7fffffff03ff7812 */ /* 0x000fda000780c800 */
[----:B------:R-:W-:Y:S05]  /*0a90*/  @!P0 BRA `(.L_x_7) ;  /* 0x0000000400348947 */ /* 0x000fea0003800000 */
[C---:B------:R-:W-:Y:S02]  /*0aa0*/  FSETP.NEU.FTZ.AND P2, PT, |R0|.reuse, +INF , PT ;  /* 0x7f8000000000780b */ /* 0x040fe40003f5d200 */
[----:B------:R-:W-:Y:S02]  /*0ab0*/  FSETP.NEU.FTZ.AND P1, PT, |R3|, +INF , PT ;  /* 0x7f8000000300780b */ /* 0x000fe40003f3d200 */
[----:B------:R-:W-:-:S11]  /*0ac0*/  FSETP.NEU.FTZ.AND P0, PT, |R0|, +INF , PT ;  /* 0x7f8000000000780b */ /* 0x000fd60003f1d200 */
[----:B------:R-:W-:Y:S05]  /*0ad0*/  @!P1 BRA !P2, `(.L_x_7) ;  /* 0x0000000400249947 */ /* 0x000fea0005000000 */
[----:B------:R-:W-:-:S04]  /*0ae0*/  LOP3.LUT P2, RZ, R0, 0x7fffffff, RZ, 0xc0, !PT ;  /* 0x7fffffff00ff7812 */ /* 0x000fc8000784c0ff */
[----:B------:R-:W-:-:S13]  /*0af0*/  PLOP3.LUT P1, PT, P1, P2, PT, 0x2f, 0xf2 ;  /* 0x0000000000f2781c */ /* 0x000fda0000f24577 */
[----:B------:R-:W-:Y:S05]  /*0b00*/  @P1 BRA `(.L_x_8) ;  /* 0x0000000400101947 */ /* 0x000fea0003800000 */
[----:B------:R-:W-:-:S04]  /*0b10*/  LOP3.LUT P1, RZ, R3, 0x7fffffff, RZ, 0xc0, !PT ;  /* 0x7fffffff03ff7812 */ /* 0x000fc8000782c0ff */
[----:B------:R-:W-:-:S13]  /*0b20*/  PLOP3.LUT P0, PT, P0, P1, PT, 0x2f, 0xf2 ;  /* 0x0000000000f2781c */ /* 0x000fda0000702577 */
[----:B------:R-:W-:Y:S05]  /*0b30*/  @P0 BRA `(.L_x_9) ;  /* 0x0000000000f80947 */ /* 0x000fea0003800000 */
[----:B------:R-:W-:Y:S02]  /*0b40*/  ISETP.GE.AND P0, PT, R8, RZ, PT ;  /* 0x000000ff0800720c */ /* 0x000fe40003f06270 */
[----:B------:R-:W-:-:S11]  /*0b50*/  ISETP.GE.AND P1, PT, R9, RZ, PT ;  /* 0x000000ff0900720c */ /* 0x000fd60003f26270 */
[----:B------:R-:W-:Y:S02]  /*0b60*/  @P0 IMAD.MOV.U32 R7, RZ, RZ, RZ ;  /* 0x000000ffff070224 */ /* 0x000fe400078e00ff */
[----:B------:R-:W-:Y:S01]  /*0b70*/  @!P0 FFMA R0, R0, 1.84467440737095516160e+19, RZ ;  /* 0x5f80000000008823 */ /* 0x000fe200000000ff */
[----:B------:R-:W-:Y:S02]  /*0b80*/  @!P0 IMAD.MOV.U32 R7, RZ, RZ, -0x40 ;  /* 0xffffffc0ff078424 */ /* 0x000fe400078e00ff */
[----:B------:R-:W-:Y:S02]  /*0b90*/  @!P1 FFMA R3, R3, 1.84467440737095516160e+19, RZ ;  /* 0x5f80000003039823 */ /* 0x000fe400000000ff */
[----:B------:R-:W-:-:S07]  /*0ba0*/  @!P1 VIADD R7, R7, 0x40 ;  /* 0x0000004007079836 */ /* 0x000fce0000000000 */
.L_x_5:
[----:B------:R-:W-:-:S05]  /*0bb0*/  LEA R8, R12, 0xc0800000, 0x17 ;  /* 0xc08000000c087811 */ /* 0x000fca00078eb8ff */
[----:B------:R-:W-:Y:S02]  /*0bc0*/  IMAD.IADD R8, R3, 0x1, -R8 ;  /* 0x0000000103087824 */ /* 0x000fe400078e0a08 */
[----:B------:R-:W-:Y:S02]  /*0bd0*/  VIADD R3, R10, 0xffffff81 ;  /* 0xffffff810a037836 */ /* 0x000fe40000000000 */
[----:B------:R0:W1:Y:S01]  /*0be0*/  MUFU.RCP R9, R8 ;  /* 0x0000000800097308 */ /* 0x0000620000001000 */
[----:B------:R-:W-:Y:S01]  /*0bf0*/  FADD.FTZ R11, -R8, -RZ ;  /* 0x800000ff080b7221 */ /* 0x000fe20000010100 */
[C---:B------:R-:W-:Y:S01]  /*0c00*/  IMAD R0, R3.reuse, -0x800000, R0 ;  /* 0xff80000003007824 */ /* 0x040fe200078e0200 */
[----:B0-----:R-:W-:-:S05]  /*0c10*/  IADD3 R8, PT, PT, R3, 0x7f, -R12 ;  /* 0x0000007f03087810 */ /* 0x001fca0007ffe80c */
[----:B------:R-:W-:Y:S02]  /*0c20*/  IMAD.IADD R8, R8, 0x1, R7 ;  /* 0x0000000108087824 */ /* 0x000fe400078e0207 */
[----:B-1----:R-:W-:-:S04]  /*0c30*/  FFMA R10, R9, R11, 1 ;  /* 0x3f800000090a7423 */ /* 0x002fc8000000000b */
[----:B------:R-:W-:-:S04]  /*0c40*/  FFMA R14, R9, R10, R9 ;  /* 0x0000000a090e7223 */ /* 0x000fc80000000009 */
[----:B------:R-:W-:-:S04]  /*0c50*/  FFMA R9, R0, R14, RZ ;  /* 0x0000000e00097223 */ /* 0x000fc800000000ff */
[----:B------:R-:W-:-:S04]  /*0c60*/  FFMA R10, R11, R9, R0 ;  /* 0x000000090b0a7223 */ /* 0x000fc80000000000 */
[----:B------:R-:W-:-:S04]  /*0c70*/  FFMA R9, R14, R10, R9 ;  /* 0x0000000a0e097223 */ /* 0x000fc80000000009 */
[----:B------:R-:W-:-:S04]  /*0c80*/  FFMA R10, R11, R9, R0 ;  /* 0x000000090b0a7223 */ /* 0x000fc80000000000 */
[----:B------:R-:W-:-:S05]  /*0c90*/  FFMA R0, R14, R10, R9 ;  /* 0x0000000a0e007223 */ /* 0x000fca0000000009 */
[----:B------:R-:W-:-:S04]  /*0ca0*/  SHF.R.U32.HI R3, RZ, 0x17, R0 ;  /* 0x00000017ff037819 */ /* 0x000fc80000011600 */
[----:B------:R-:W-:-:S05]  /*0cb0*/  LOP3.LUT R3, R3, 0xff, RZ, 0xc0, !PT ;  /* 0x000000ff03037812 */ /* 0x000fca00078ec0ff */
[----:B------:R-:W-:-:S04]  /*0cc0*/  IMAD.IADD R11, R3, 0x1, R8 ;  /* 0x00000001030b7824 */ /* 0x000fc800078e0208 */
[----:B------:R-:W-:-:S05]  /*0cd0*/  VIADD R3, R11, 0xffffffff ;  /* 0xffffffff0b037836 */ /* 0x000fca0000000000 */
[----:B------:R-:W-:-:S13]  /*0ce0*/  ISETP.GE.U32.AND P0, PT, R3, 0xfe, PT ;  /* 0x000000fe0300780c */ /* 0x000fda0003f06070 */
[----:B------:R-:W-:Y:S05]  /*0cf0*/  @!P0 BRA `(.L_x_10) ;  /* 0x0000000000808947 */ /* 0x000fea0003800000 */
[----:B------:R-:W-:-:S13]  /*0d00*/  ISETP.GT.AND P0, PT, R11, 0xfe, PT ;  /* 0x000000fe0b00780c */ /* 0x000fda0003f04270 */
[----:B------:R-:W-:Y:S05]  /*0d10*/  @P0 BRA `(.L_x_11) ;  /* 0x00000000006c0947 */ /* 0x000fea0003800000 */
[----:B------:R-:W-:-:S13]  /*0d20*/  ISETP.GE.AND P0, PT, R11, 0x1, PT ;  /* 0x000000010b00780c */ /* 0x000fda0003f06270 */
[----:B------:R-:W-:Y:S05]  /*0d30*/  @P0 BRA `(.L_x_12) ;  /* 0x0000000000980947 */ /* 0x000fea0003800000 */
[----:B------:R-:W-:Y:S02]  /*0d40*/  ISETP.GE.AND P0, PT, R11, -0x18, PT ;  /* 0xffffffe80b00780c */ /* 0x000fe40003f06270 */
[----:B------:R-:W-:-:S11]  /*0d50*/  LOP3.LUT R0, R0, 0x80000000, RZ, 0xc0, !PT ;  /* 0x8000000000007812 */ /* 0x000fd600078ec0ff */
[----:B------:R-:W-:Y:S05]  /*0d60*/  @!P0 BRA `(.L_x_12) ;  /* 0x00000000008c8947 */ /* 0x000fea0003800000 */
[CCC-:B------:R-:W-:Y:S01]  /*0d70*/  FFMA.RZ R3, R14.reuse, R10.reuse, R9.reuse ;  /* 0x0000000a0e037223 */ /* 0x1c0fe2000000c009 */
[CCC-:B------:R-:W-:Y:S01]  /*0d80*/  FFMA.RM R8, R14.reuse, R10.reuse, R9.reuse ;  /* 0x0000000a0e087223 */ /* 0x1c0fe20000004009 */
[C---:B------:R-:W-:Y:S02]  /*0d90*/  ISETP.NE.AND P2, PT, R11.reuse, RZ, PT ;  /* 0x000000ff0b00720c */ /* 0x040fe40003f45270 */
[----:B------:R-:W-:Y:S02]  /*0da0*/  ISETP.NE.AND P1, PT, R11, RZ, PT ;  /* 0x000000ff0b00720c */ /* 0x000fe40003f25270 */
[----:B------:R-:W-:Y:S01]  /*0db0*/  LOP3.LUT R7, R3, 0x7fffff, RZ, 0xc0, !PT ;  /* 0x007fffff03077812 */ /* 0x000fe200078ec0ff */
[----:B------:R-:W-:Y:S01]  /*0dc0*/  FFMA.RP R3, R14, R10, R9 ;  /* 0x0000000a0e037223 */ /* 0x000fe20000008009 */
[----:B------:R-:W-:Y:S02]  /*0dd0*/  VIADD R10, R11, 0x20 ;  /* 0x000000200b0a7836 */ /* 0x000fe40000000000 */
[----:B------:R-:W-:Y:S01]  /*0de0*/  LOP3.LUT R7, R7, 0x800000, RZ, 0xfc, !PT ;  /* 0x0080000007077812 */ /* 0x000fe200078efcff */
[----:B------:R-:W-:Y:S01]  /*0df0*/  IMAD.MOV R9, RZ, RZ, -R11 ;  /* 0x000000ffff097224 */ /* 0x000fe200078e0a0b */
[----:B------:R-:W-:-:S02]  /*0e00*/  FSETP.NEU.FTZ.AND P0, PT, R3, R8, PT ;  /* 0x000000080300720b */ /* 0x000fc40003f1d000 */
[----:B------:R-:W-:Y:S02]  /*0e10*/  SHF.L.U32 R10, R7, R10, RZ ;  /* 0x0000000a070a7219 */ /* 0x000fe400000006ff */
[----:B------:R-:W-:Y:S02]  /*0e20*/  SEL R8, R9, RZ, P2 ;  /* 0x000000ff09087207 */ /* 0x000fe40001000000 */
[----:B------:R-:W-:Y:S02]  /*0e30*/  ISETP.NE.AND P1, PT, R10, RZ, P1 ;  /* 0x000000ff0a00720c */ /* 0x000fe40000f25270 */
[----:B------:R-:W-:Y:S02]  /*0e40*/  SHF.R.U32.HI R8, RZ, R8, R7 ;  /* 0x00000008ff087219 */ /* 0x000fe40000011607 */
[----:B------:R-:W-:Y:S02]  /*0e50*/  PLOP3.LUT P0, PT, P0, P1, PT, 0xf8, 0x8f ;  /* 0x00000000008f781c */ /* 0x000fe40000703f70 */
[----:B------:R-:W-:-:S02]  /*0e60*/  SHF.R.U32.HI R10, RZ, 0x1, R8 ;  /* 0x00000001ff0a7819 */ /* 0x000fc40000011608 */
[----:B------:R-:W-:-:S04]  /*0e70*/  SEL R3, RZ, 0x1, !P0 ;  /* 0x00000001ff037807 */ /* 0x000fc80004000000 */
[----:B------:R-:W-:-:S04]  /*0e80*/  LOP3.LUT R3, R3, 0x1, R10, 0xf8, !PT ;  /* 0x0000000103037812 */ /* 0x000fc800078ef80a */
[----:B------:R-:W-:-:S05]  /*0e90*/  LOP3.LUT R3, R3, R8, RZ, 0xc0, !PT ;  /* 0x0000000803037212 */ /* 0x000fca00078ec0ff */
[----:B------:R-:W-:-:S05]  /*0ea0*/  IMAD.IADD R3, R10, 0x1, R3 ;  /* 0x000000010a037824 */ /* 0x000fca00078e0203 */
[----:B------:R-:W-:Y:S01]  /*0eb0*/  LOP3.LUT R0, R3, R0, RZ, 0xfc, !PT ;  /* 0x0000000003007212 */ /* 0x000fe200078efcff */
[----:B------:R-:W-:Y:S06]  /*0ec0*/  BRA `(.L_x_12) ;  /* 0x0000000000347947 */ /* 0x000fec0003800000 */
.L_x_11:
[----:B------:R-:W-:-:S04]  /*0ed0*/  LOP3.LUT R0, R0, 0x80000000, RZ, 0xc0, !PT ;  /* 0x8000000000007812 */ /* 0x000fc800078ec0ff */
[----:B------:R-:W-:Y:S01]  /*0ee0*/  LOP3.LUT R0, R0, 0x7f800000, RZ, 0xfc, !PT ;  /* 0x7f80000000007812 */ /* 0x000fe200078efcff */
[----:B------:R-:W-:Y:S06]  /*0ef0*/  BRA `(.L_x_12) ;  /* 0x0000000000287947 */ /* 0x000fec0003800000 */
.L_x_10:
[----:B------:R-:W-:Y:S01]  /*0f00*/  IMAD R0, R8, 0x800000, R0 ;  /* 0x0080000008007824 */ /* 0x000fe200078e0200 */
[----:B------:R-:W-:Y:S06]  /*0f10*/  BRA `(.L_x_12) ;  /* 0x0000000000207947 */ /* 0x000fec0003800000 */
.L_x_9:
[----:B------:R-:W-:-:S04]  /*0f20*/  LOP3.LUT R0, R3, 0x80000000, R0, 0x48, !PT ;  /* 0x8000000003007812 */ /* 0x000fc800078e4800 */
[----:B------:R-:W-:Y:S01]  /*0f30*/  LOP3.LUT R0, R0, 0x7f800000, RZ, 0xfc, !PT ;  /* 0x7f80000000007812 */ /* 0x000fe200078efcff */
[----:B------:R-:W-:Y:S06]  /*0f40*/  BRA `(.L_x_12) ;  /* 0x0000000000147947 */ /* 0x000fec0003800000 */
.L_x_8:
[----:B------:R-:W-:Y:S01]  /*0f50*/  LOP3.LUT R0, R3, 0x80000000, R0, 0x48, !PT ;  /* 0x8000000003007812 */ /* 0x000fe200078e4800 */
[----:B------:R-:W-:Y:S06]  /*0f60*/  BRA `(.L_x_12) ;  /* 0x00000000000c7947 */ /* 0x000fec0003800000 */
.L_x_7:
[----:B------:R-:W0:Y:S01]  /*0f70*/  MUFU.RSQ R0, -QNAN ;  /* 0xffc0000000007908 */ /* 0x000e220000001400 */
[----:B------:R-:W-:Y:S05]  /*0f80*/  BRA `(.L_x_12) ;  /* 0x0000000000047947 */ /* 0x000fea0003800000 */
.L_x_6:
[----:B------:R-:W-:-:S07]  /*0f90*/  FADD.FTZ R0, R0, R3 ;  /* 0x0000000300007221 */ /* 0x000fce0000010000 */
.L_x_12:
[----:B------:R-:W-:-:S04]  /*0fa0*/  IMAD.MOV.U32 R7, RZ, RZ, 0x0 ;  /* 0x00000000ff077424 */ /* 0x000fc800078e00ff */
[----:B0-----:R-:W-:Y:S05]  /*0fb0*/  RET.REL.NODEC R6 `(_Z20resize_planar_kernalIhEvPT_iiS1_ii) ;  /* 0xfffffff006107950 */ /* 0x001fea0003c3ffff */
.L_x_13:
[----:B------:R-:W-:-:S00]  /*0fc0*/  BRA `(.L_x_13) ;  /* 0xfffffffc00fc7947 */ /* 0x000fc0000383ffff */
[----:B------:R-:W-:-:S00]  /*0fd0*/  NOP ;  /* 0x0000000000007918 */ /* 0x000fc00000000000 */
        /* <DEDUP_REMOVED lines=10> */
.L_x_103:


//--------------------- .text._Z20resize_planar_kernalIfEvPT_iiS1_ii --------------------------
	.section	.text._Z20resize_planar_kernalIfEvPT_iiS1_ii,"ax",@progbits
	.align	128
        .global         _Z20resize_planar_kernalIfEvPT_iiS1_ii
        .type           _Z20resize_planar_kernalIfEvPT_iiS1_ii,@function
        .size           _Z20resize_planar_kernalIfEvPT_iiS1_ii,(.L_x_104 - _Z20resize_planar_kernalIfEvPT_iiS1_ii)
        .other          _Z20resize_planar_kernalIfEvPT_iiS1_ii,@"STO_CUDA_ENTRY STV_DEFAULT"
_Z20resize_planar_kernalIfEvPT_iiS1_ii:
.text._Z20resize_planar_kernalIfEvPT_iiS1_ii:
[----:B------:R-:W-:Y:S08]  /*0000*/  LDC R1, c[0x0][0x37c] ;  /* 0x0000df00ff017b82 */ /* 0x000ff00000000800 */
[----:B------:R-:W0:Y:S01]  /*0010*/  LDC.64 R6, c[0x0][0x398] ;  /* 0x0000e600ff067b82 */ /* 0x000e220000000a00 */
[----:B------:R-:W1:Y:S01]  /*0020*/  LDCU UR5, c[0x0][0x38c] ;  /* 0x00007180ff0577ac */ /* 0x000e620008000800 */
[----:B------:R-:W2:Y:S06]  /*0030*/  S2R R5, SR_TID.X ;  /* 0x0000000000057919 */ /* 0x000eac0000002100 */
[----:B------:R-:W2:Y:S01]  /*0040*/  S2UR UR4, SR_CTAID.X ;  /* 0x00000000000479c3 */ /* 0x000ea20000002500 */
[----:B-1----:R-:W-:-:S02]  /*0050*/  I2FP.F32.S32 R0, UR5 ;  /* 0x0000000500007c45 */ /* 0x002fc40008201400 */
[----:B0-----:R-:W-:-:S04]  /*0060*/  I2FP.F32.S32 R3, R7 ;  /* 0x0000000700037245 */ /* 0x001fc80000201400 */
[----:B------:R-:W0:Y:S01]  /*0070*/  MUFU.RCP R2, R3 ;  /* 0x0000000300027308 */ /* 0x000e220000001000 */
[----:B--2---:R-:W-:-:S07]  /*0080*/  IMAD R9, R5, R6, UR4 ;  /* 0x0000000405097e24 */ /* 0x004fce000f8e0206 */
[----:B------:R-:W1:Y:S01]  /*0090*/  FCHK P0, R0, R3 ;  /* 0x0000000300007302 */ /* 0x000e620000000000 */
[----:B0-----:R-:W-:-:S04]  /*00a0*/  FFMA R7, -R3, R2, 1 ;  /* 0x3f80000003077423 */ /* 0x001fc80000000102 */
[----:B------:R-:W-:-:S04]  /*00b0*/  FFMA R7, R2, R7, R2 ;  /* 0x0000000702077223 */ /* 0x000fc80000000002 */
[----:B------:R-:W-:-:S04]  /*00c0*/  FFMA R2, R0, R7, RZ ;  /* 0x0000000700027223 */ /* 0x000fc800000000ff */
[----:B------:R-:W-:-:S04]  /*00d0*/  FFMA R4, -R3, R2, R0 ;  /* 0x0000000203047223 */ /* 0x000fc80000000100 */
[----:B------:R-:W-:Y:S01]  /*00e0*/  FFMA R7, R7, R4, R2 ;  /* 0x0000000407077223 */ /* 0x000fe20000000002 */
[----:B-1----:R-:W-:Y:S06]  /*00f0*/  @!P0 BRA `(.L_x_14) ;  /* 0x00000000000c8947 */ /* 0x002fec0003800000 */
[----:B------:R-:W-:-:S07]  /*0100*/  MOV R2, 0x120 ;  /* 0x0000012000027802 */ /* 0x000fce0000000f00 */
[----:B------:R-:W-:Y:S05]  /*0110*/  CALL.REL.NOINC `($__internal_1_$__cuda_sm3x_div_rn_noftz_f32_slowpath) ;  /* 0x0000000800207944 */ /* 0x000fea0003c00000 */
[----:B------:R-:W-:-:S07]  /*0120*/  IMAD.MOV.U32 R7, RZ, RZ, R0 ;  /* 0x000000ffff077224 */ /* 0x000fce00078e0000 */
.L_x_14:
        /* <DEDUP_REMOVED lines=13> */
[----:B------:R-:W-:Y:S05]  /*0200*/  CALL.REL.NOINC `($__internal_1_$__cuda_sm3x_div_rn_noftz_f32_slowpath) ;  /* 0x0000000400e47944 */ /* 0x000fea0003c00000 */
[----:B------:R-:W-:-:S07]  /*0210*/  IMAD.MOV.U32 R8, RZ, RZ, R0 ;  /* 0x000000ffff087224 */ /* 0x000fce00078e0000 */
.L_x_15:
[----:B------:R-:W-:Y:S01]  /*0220*/  I2FP.F32.U32 R3, UR4 ;  /* 0x0000000400037c45 */ /* 0x000fe20008201000 */
[----:B------:R-:W0:Y:S01]  /*0230*/  LDCU.64 UR4, c[0x0][0x358] ;  /* 0x00006b00ff0477ac */ /* 0x000e220008000a00 */
[----:B------:R-:W-:Y:S01]  /*0240*/  I2FP.F32.U32 R0, R5 ;  /* 0x0000000500007245 */ /* 0x000fe20000201000 */
[----:B------:R-:W1:Y:S02]  /*0250*/  LDC.64 R18, c[0x0][0x398] ;  /* 0x0000e600ff127b82 */ /* 0x000e640000000a00 */
[----:B------:R-:W-:Y:S02]  /*0260*/  FMUL R8, R3, R8 ;  /* 0x0000000803087220 */ /* 0x000fe40000400000 */
[----:B------:R-:W-:Y:S02]  /*0270*/  FMUL R7, R0, R7 ;  /* 0x0000000700077220 */ /* 0x000fe40000400000 */
[----:B------:R-:W2:Y:S02]  /*0280*/  F2I.TRUNC.NTZ R11, R8 ;  /* 0x00000008000b7305 */ /* 0x000ea4000020f100 */
[----:B------:R-:W3:Y:S06]  /*0290*/  LDC.64 R4, c[0x0][0x388] ;  /* 0x0000e200ff047b82 */ /* 0x000eec0000000a00 */
[----:B------:R-:W4:Y:S01]  /*02a0*/  F2I.TRUNC.NTZ R6, R7 ;  /* 0x0000000700067305 */ /* 0x000f22000020f100 */
[----:B--2---:R-:W-:Y:S01]  /*02b0*/  IADD3 R3, PT, PT, R11, 0x1, RZ ;  /* 0x000000010b037810 */ /* 0x004fe20007ffe0ff */
[----:B----4-:R-:W-:-:S03]  /*02c0*/  VIADD R0, R6, 0x1 ;  /* 0x0000000106007836 */ /* 0x010fc60000000000 */
[----:B---3--:R-:W-:-:S04]  /*02d0*/  ISETP.GE.AND P0, PT, R3, R4, PT ;  /* 0x000000040300720c */ /* 0x008fc80003f06270 */
[----:B------:R-:W-:-:S13]  /*02e0*/  ISETP.LT.AND P0, PT, R0, R5, !P0 ;  /* 0x000000050000720c */ /* 0x000fda0004701270 */
[----:B------:R-:W2:Y:S01]  /*02f0*/  @!P0 LDC.64 R12, c[0x0][0x380] ;  /* 0x0000e000ff0c8b82 */ /* 0x000ea20000000a00 */
[----:B------:R-:W-:-:S04]  /*0300*/  @!P0 IMAD R3, R6, R4, R11 ;  /* 0x0000000406038224 */ /* 0x000fc800078e020b */
[----:B--2---:R-:W-:-:S03]  /*0310*/  @!P0 IMAD.WIDE R12, R3, 0x4, R12 ;  /* 0x00000004030c8825 */ /* 0x004fc600078e020c */
[----:B------:R-:W2:Y:S02]  /*0320*/  @!P0 LDC.64 R2, c[0x0][0x390] ;  /* 0x0000e400ff028b82 */ /* 0x000ea40000000a00 */
[----:B0-----:R-:W3:Y:S01]  /*0330*/  @!P0 LDG.E R23, desc[UR4][R12.64] ;  /* 0x000000040c178981 */ /* 0x001ee2000c1e1900 */
[----:B------:R-:W-:-:S04]  /*0340*/  IMAD R5, R5, R4, RZ ;  /* 0x0000000405057224 */ /* 0x000fc800078e02ff */
[----:B------:R-:W-:-:S04]  /*0350*/  @!P0 IMAD.WIDE R16, R5, 0x4, R12 ;  /* 0x0000000405108825 */ /* 0x000fc800078e020c */
[----:B--2---:R-:W-:-:S05]  /*0360*/  @!P0 IMAD.WIDE R14, R9, 0x4, R2 ;  /* 0x00000004090e8825 */ /* 0x004fca00078e0202 */
[----:B---3--:R0:W-:Y:S04]  /*0370*/  @!P0 STG.E desc[UR4][R14.64], R23 ;  /* 0x000000170e008986 */ /* 0x0081e8000c101904 */
[----:B------:R-:W2:Y:S01]  /*0380*/  @!P0 LDG.E R25, desc[UR4][R16.64] ;  /* 0x0000000410198981 */ /* 0x000ea2000c1e1900 */
[----:B-1----:R-:W-:Y:S02]  /*0390*/  IMAD R0, R18, R19, RZ ;  /* 0x0000001312007224 */ /* 0x002fe400078e02ff */
[----:B------:R-:W-:-:S04]  /*03a0*/  @!P0 IMAD.WIDE R20, R5, 0x4, R16 ;  /* 0x0000000405148825 */ /* 0x000fc800078e0210 */
[----:B------:R-:W-:Y:S01]  /*03b0*/  @!P0 IMAD.WIDE R18, R0, 0x4, R14 ;  /* 0x0000000400128825 */ /* 0x000fe200078e020e */
[----:B------:R-:W-:-:S04]  /*03c0*/  I2FP.F32.S32 R10, R6 ;  /* 0x00000006000a7245 */ /* 0x000fc80000201400 */
[----:B--2---:R0:W-:Y:S04]  /*03d0*/  @!P0 STG.E desc[UR4][R18.64], R25 ;  /* 0x0000001912008986 */ /* 0x0041e8000c101904 */
[----:B------:R0:W5:Y:S01]  /*03e0*/  @!P0 LDG.E R21, desc[UR4][R20.64] ;  /* 0x0000000414158981 */ /* 0x000162000c1e1900 */
[----:B------:R-:W-:Y:S01]  /*03f0*/  BSSY.RECONVERGENT B0, `(.L_x_16) ;  /* 0x0000057000007945 */ /* 0x000fe20003800200 */
[----:B------:R-:W-:Y:S02]  /*0400*/  IMAD R13, R0, 0x2, R9 ;  /* 0x00000002000d7824 */ /* 0x000fe400078e0209 */
[----:B------:R-:W-:Y:S01]  /*0410*/  FADD R10, R7, -R10 ;  /* 0x8000000a070a7221 */ /* 0x000fe20000000000 */
[----:B------:R-:W-:Y:S06]  /*0420*/  @!P0 BRA `(.L_x_17) ;  /* 0x00000004004c8947 */ /* 0x000fec0003800000 */
[----:B------:R-:W1:Y:S01]  /*0430*/  LDC.64 R2, c[0x0][0x380] ;  /* 0x0000e000ff027b82 */ /* 0x000e620000000a00 */
[----:B------:R-:W-:Y:S01]  /*0440*/  IMAD R7, R6, R4, R11 ;  /* 0x0000000406077224 */ /* 0x000fe200078e020b */
[----:B------:R-:W2:Y:S03]  /*0450*/  LDCU.64 UR6, c[0x0][0x390] ;  /* 0x00007200ff0677ac */ /* 0x000ea60008000a00 */
[----:B-1----:R-:W-:-:S05]  /*0460*/  IMAD.WIDE R6, R7, 0x4, R2 ;  /* 0x0000000407067825 */ /* 0x002fca00078e0202 */
[----:B0-----:R-:W3:Y:S01]  /*0470*/  LDG.E R15, desc[UR4][R6.64+0x4] ;  /* 0x00000404060f7981 */ /* 0x001ee2000c1e1900 */
[----:B------:R-:W-:-:S03]  /*0480*/  IMAD.WIDE R2, R4, 0x4, R6 ;  /* 0x0000000404027825 */ /* 0x000fc600078e0206 */
[----:B------:R-:W4:Y:S04]  /*0490*/  LDG.E R12, desc[UR4][R6.64] ;  /* 0x00000004060c7981 */ /* 0x000f28000c1e1900 */
[----:B------:R-:W2:Y:S04]  /*04a0*/  LDG.E R17, desc[UR4][R2.64] ;  /* 0x0000000402117981 */ /* 0x000ea8000c1e1900 */
[----:B------:R0:W2:Y:S01]  /*04b0*/  LDG.E R19, desc[UR4][R2.64+0x4] ;  /* 0x0000040402137981 */ /* 0x0000a2000c1e1900 */
[----:B------:R-:W-:Y:S01]  /*04c0*/  I2FP.F32.S32 R11, R11 ;  /* 0x0000000b000b7245 */ /* 0x000fe20000201400 */
[----:B0-----:R-:W-:Y:S01]  /*04d0*/  FADD R2, -R10, 1 ;  /* 0x3f8000000a027421 */ /* 0x001fe20000000100 */
[----:B------:R-:W-:Y:S01]  /*04e0*/  IMAD.WIDE R6, R5, 0x4, R6 ;  /* 0x0000000405067825 */ /* 0x000fe200078e0206 */
[----:B---3--:R-:W0:Y:S08]  /*04f0*/  F2I.U32.TRUNC.NTZ R15, R15 ;  /* 0x0000000f000f7305 */ /* 0x008e30000020f000 */
[----:B----4-:R-:W1:Y:S08]  /*0500*/  F2I.U32.TRUNC.NTZ R12, R12 ;  /* 0x0000000c000c7305 */ /* 0x010e70000020f000 */
[----:B--2---:R-:W2:Y:S01]  /*0510*/  F2I.U32.TRUNC.NTZ R17, R17 ;  /* 0x0000001100117305 */ /* 0x004ea2000020f000 */
[----:B0-----:R-:W-:-:S07]  /*0520*/  LOP3.LUT R16, R15, 0xff, RZ, 0xc0, !PT ;  /* 0x000000ff0f107812 */ /* 0x001fce00078ec0ff */
[----:B------:R-:W0:Y:S01]  /*0530*/  F2I.U32.TRUNC.NTZ R19, R19 ;  /* 0x0000001300137305 */ /* 0x000e22000020f000 */
[----:B-1----:R-:W-:Y:S01]  /*0540*/  LOP3.LUT R14, R12, 0xff, RZ, 0xc0, !PT ;  /* 0x000000ff0c0e7812 */ /* 0x002fe200078ec0ff */
[----:B------:R-:W-:-:S06]  /*0550*/  FADD R15, R8, -R11 ;  /* 0x8000000b080f7221 */ /* 0x000fcc0000000000 */
[----:B-----5:R-:W1:Y:S01]  /*0560*/  I2F.U16 R21, R16 ;  /* 0x0000001000157306 */ /* 0x020e620000101000 */
[----:B--2---:R-:W-:Y:S01]  /*0570*/  LOP3.LUT R18, R17, 0xff, RZ, 0xc0, !PT ;  /* 0x000000ff11127812 */ /* 0x004fe200078ec0ff */
[----:B------:R-:W-:-:S06]  /*0580*/  FADD R3, -R15, 1 ;  /* 0x3f8000000f037421 */ /* 0x000fcc0000000100 */
[----:B------:R-:W2:Y:S01]  /*0590*/  I2F.U16 R14, R14 ;  /* 0x0000000e000e7306 */ /* 0x000ea20000101000 */
[----:B0-----:R-:W-:Y:S01]  /*05a0*/  LOP3.LUT R19, R19, 0xff, RZ, 0xc0, !PT ;  /* 0x000000ff13137812 */ /* 0x001fe200078ec0ff */
[----:B------:R-:W-:-:S06]  /*05b0*/  FMUL R8, R15, R2 ;  /* 0x000000020f087220 */ /* 0x000fcc0000400000 */
[----:B------:R-:W0:Y:S01]  /*05c0*/  I2F.U16 R18, R18 ;  /* 0x0000001200127306 */ /* 0x000e220000101000 */
[----:B------:R-:W-:Y:S01]  /*05d0*/  FMUL R11, R2, R3 ;  /* 0x00000003020b7220 */ /* 0x000fe20000400000 */
[----:B-1----:R-:W-:-:S06]  /*05e0*/  FMUL R2, R8, R21 ;  /* 0x0000001508027220 */ /* 0x002fcc0000400000 */
[----:B------:R-:W1:Y:S01]  /*05f0*/  I2F.U16 R19, R19 ;  /* 0x0000001300137306 */ /* 0x000e620000101000 */
[----:B--2---:R-:W-:Y:S01]  /*0600*/  FFMA R17, R11, R14, R2 ;  /* 0x0000000e0b117223 */ /* 0x004fe20000000002 */
[C---:B------:R-:W-:Y:S01]  /*0610*/  FMUL R12, R10.reuse, R3 ;  /* 0x000000030a0c7220 */ /* 0x040fe20000400000 */
[----:B------:R-:W-:Y:S01]  /*0620*/  MOV R2, UR6 ;  /* 0x0000000600027c02 */ /* 0x000fe20008000f00 */
[----:B------:R-:W-:Y:S02]  /*0630*/  IMAD.U32 R3, RZ, RZ, UR7 ;  /* 0x00000007ff037e24 */ /* 0x000fe4000f8e00ff */
[----:B------:R-:W-:Y:S01]  /*0640*/  FMUL R10, R10, R15 ;  /* 0x0000000f0a0a7220 */ /* 0x000fe20000400000 */
[----:B0-----:R-:W-:Y:S01]  /*0650*/  FFMA R17, R12, R18, R17 ;  /* 0x000000120c117223 */ /* 0x001fe20000000011 */
[----:B------:R-:W-:-:S04]  /*0660*/  IMAD.WIDE R14, R9, 0x4, R2 ;  /* 0x00000004090e7825 */ /* 0x000fc800078e0202 */
[----:B-1----:R-:W-:Y:S01]  /*0670*/  FFMA R9, R10, R19, R17 ;  /* 0x000000130a097223 */ /* 0x002fe20000000011 */
[----:B------:R-:W-:-:S04]  /*0680*/  IMAD.WIDE R16, R4, 0x4, R6 ;  /* 0x0000000404107825 */ /* 0x000fc800078e0206 */
[----:B------:R0:W-:Y:S04]  /*0690*/  STG.E desc[UR4][R14.64], R9 ;  /* 0x000000090e007986 */ /* 0x0001e8000c101904 */
[----:B------:R-:W2:Y:S04]  /*06a0*/  LDG.E R20, desc[UR4][R6.64+0x4] ;  /* 0x0000040406147981 */ /* 0x000ea8000c1e1900 */
[----:B------:R1:W3:Y:S04]  /*06b0*/  LDG.E R18, desc[UR4][R6.64] ;  /* 0x0000000406127981 */ /* 0x0002e8000c1e1900 */
[----:B------:R-:W4:Y:S04]  /*06c0*/  LDG.E R21, desc[UR4][R16.64] ;  /* 0x0000000410157981 */ /* 0x000f28000c1e1900 */
[----:B------:R-:W4:Y:S01]  /*06d0*/  LDG.E R23, desc[UR4][R16.64+0x4] ;  /* 0x0000040410177981 */ /* 0x000f22000c1e1900 */
[----:B0-----:R-:W-:-:S04]  /*06e0*/  IMAD.WIDE R14, R0, 0x4, R14 ;  /* 0x00000004000e7825 */ /* 0x001fc800078e020e */
[----:B-1----:R-:W-:-:S04]  /*06f0*/  IMAD.WIDE R6, R5, 0x4, R6 ;  /* 0x0000000405067825 */ /* 0x002fc800078e0206 */
[----:B------:R-:W-:Y:S01]  /*0700*/  IMAD.WIDE R4, R4, 0x4, R6 ;  /* 0x0000000404047825 */ /* 0x000fe200078e0206 */
[----:B--2---:R-:W0:Y:S08]  /*0710*/  F2I.U32.TRUNC.NTZ R20, R20 ;  /* 0x0000001400147305 */ /* 0x004e30000020f000 */
[----:B---3--:R-:W1:Y:S08]  /*0720*/  F2I.U32.TRUNC.NTZ R18, R18 ;  /* 0x0000001200127305 */ /* 0x008e70000020f000 */
[----:B----4-:R-:W2:Y:S01]  /*0730*/  F2I.U32.TRUNC.NTZ R21, R21 ;  /* 0x0000001500157305 */ /* 0x010ea2000020f000 */
[----:B0-----:R-:W-:-:S07]  /*0740*/  LOP3.LUT R9, R20, 0xff, RZ, 0xc0, !PT ;  /* 0x000000ff14097812 */ /* 0x001fce00078ec0ff */
[----:B------:R-:W0:Y:S01]  /*0750*/  F2I.U32.TRUNC.NTZ R23, R23 ;  /* 0x0000001700177305 */ /* 0x000e22000020f000 */
[----:B-1----:R-:W-:-:S07]  /*0760*/  LOP3.LUT R19, R18, 0xff, RZ, 0xc0, !PT ;  /* 0x000000ff12137812 */ /* 0x002fce00078ec0ff */
[----:B------:R-:W1:Y:S01]  /*0770*/  I2F.U16 R9, R9 ;  /* 0x0000000900097306 */ /* 0x000e620000101000 */
[----:B--2---:R-:W-:-:S07]  /*0780*/  LOP3.LUT R22, R21, 0xff, RZ, 0xc0, !PT ;  /* 0x000000ff15167812 */ /* 0x004fce00078ec0ff */
[----:B------:R-:W2:Y:S01]  /*0790*/  I2F.U16 R24, R19 ;  /* 0x0000001300187306 */ /* 0x000ea20000101000 */
[----:B0-----:R-:W-:-:S07]  /*07a0*/  LOP3.LUT R16, R23, 0xff, RZ, 0xc0, !PT ;  /* 0x000000ff17107812 */ /* 0x001fce00078ec0ff */
[----:B------:R-:W0:Y:S01]  /*07b0*/  I2F.U16 R22, R22 ;  /* 0x0000001600167306 */ /* 0x000e220000101000 */
[----:B-1----:R-:W-:-:S07]  /*07c0*/  FMUL R18, R8, R9 ;  /* 0x0000000908127220 */ /* 0x002fce0000400000 */
[----:B------:R-:W1:Y:S01]  /*07d0*/  I2F.U16 R16, R16 ;  /* 0x0000001000107306 */ /* 0x000e620000101000 */
[----:B--2---:R-:W-:-:S04]  /*07e0*/  FFMA R17, R11, R24, R18 ;  /* 0x000000180b117223 */ /* 0x004fc80000000012 */
[----:B0-----:R-:W-:-:S04]  /*07f0*/  FFMA R17, R12, R22, R17 ;  /* 0x000000160c117223 */ /* 0x001fc80000000011 */
[----:B-1----:R-:W-:-:S05]  /*0800*/  FFMA R17, R10, R16, R17 ;  /* 0x000000100a117223 */ /* 0x002fca0000000011 */
[----:B------:R0:W-:Y:S04]  /*0810*/  STG.E desc[UR4][R14.64], R17 ;  /* 0x000000110e007986 */ /* 0x0001e8000c101904 */
[----:B------:R-:W2:Y:S04]  /*0820*/  LDG.E R18, desc[UR4][R6.64+0x4] ;  /* 0x0000040406127981 */ /* 0x000ea8000c1e1900 */
[----:B------:R-:W3:Y:S04]  /*0830*/  LDG.E R0, desc[UR4][R6.64] ;  /* 0x0000000406007981 */ /* 0x000ee8000c1e1900 */
[----:B------:R-:W4:Y:S04]  /*0840*/  LDG.E R16, desc[UR4][R4.64] ;  /* 0x0000000404107981 */ /* 0x000f28000c1e1900 */
[----:B------:R-:W4:Y:S01]  /*0850*/  LDG.E R19, desc[UR4][R4.64+0x4] ;  /* 0x0000040404137981 */ /* 0x000f22000c1e1900 */
        /* <DEDUP_REMOVED lines=15> */
[----:B-1----:R-:W-:-:S07]  /*0950*/  FFMA R21, R10, R4, R11 ;  /* 0x000000040a157223 */ /* 0x002fce000000000b */
.L_x_17:
[----:B------:R-:W-:Y:S05]  /*0960*/  BSYNC.RECONVERGENT B0 ;  /* 0x0000000000007941 */ /* 0x000fea0003800200 */
.L_x_16:
[----:B------:R-:W-:-:S05]  /*0970*/  IMAD.WIDE R2, R13, 0x4, R2 ;  /* 0x000000040d027825 */ /* 0x000fca00078e0202 */
[----:B-----5:R-:W-:Y:S01]  /*0980*/  STG.E desc[UR4][R2.64], R21 ;  /* 0x0000001502007986 */ /* 0x020fe2000c101904 */
[----:B------:R-:W-:Y:S05]  /*0990*/  EXIT ;  /* 0x000000000000794d */ /* 0x000fea0003800000 */
        .weak           $__internal_1_$__cuda_sm3x_div_rn_noftz_f32_slowpath
        .type           $__internal_1_$__cuda_sm3x_div_rn_noftz_f32_slowpath,@function
        .size           $__internal_1_$__cuda_sm3x_div_rn_noftz_f32_slowpath,(.L_x_104 - $__internal_1_$__cuda_sm3x_div_rn_noftz_f32_slowpath)
$__internal_1_$__cuda_sm3x_div_rn_noftz_f32_slowpath:
[----:B------:R-:W-:Y:S02]  /*09a0*/  SHF.R.U32.HI R6, RZ, 0x17, R3 ;  /* 0x00000017ff067819 */ /* 0x000fe40000011603 */
[----:B------:R-:W-:Y:S02]  /*09b0*/  SHF.R.U32.HI R4, RZ, 0x17, R0 ;  /* 0x00000017ff047819 */ /* 0x000fe40000011600 */
[----:B------:R-:W-:Y:S02]  /*09c0*/  LOP3.LUT R12, R6, 0xff, RZ, 0xc0, !PT ;  /* 0x000000ff060c7812 */ /* 0x000fe400078ec0ff */
[----:B------:R-:W-:-:S03]  /*09d0*/  LOP3.LUT R10, R4, 0xff, RZ, 0xc0, !PT ;  /* 0x000000ff040a7812 */ /* 0x000fc600078ec0ff */
[----:B------:R-:W-:Y:S01]  /*09e0*/  VIADD R8, R12, 0xffffffff ;  /* 0xffffffff0c087836 */ /* 0x000fe20000000000 */
[----:B------:R-:W-:-:S04]  /*09f0*/  IADD3 R6, PT, PT, R10, -0x1, RZ ;  /* 0xffffffff0a067810 */ /* 0x000fc80007ffe0ff */
        /* <DEDUP_REMOVED lines=22> */
[----:B------:R-:W-:Y:S01]  /*0b60*/  @P0 MOV R4, RZ ;  /* 0x000000ff00040202 */ /* 0x000fe20000000f00 */
[----:B------:R-:W-:Y:S02]  /*0b70*/  @!P0 IMAD.MOV.U32 R4, RZ, RZ, -0x40 ;  /* 0xffffffc0ff048424 */ /* 0x000fe400078e00ff */
[----:B------:R-:W-:Y:S01]  /*0b80*/  @!P0 FFMA R0, R0, 1.84467440737095516160e+19, RZ ;  /* 0x5f80000000008823 */ /* 0x000fe200000000ff */
[----:B------:R-:W-:Y:S02]  /*0b90*/  @!P1 FFMA R3, R3, 1.84467440737095516160e+19, RZ ;  /* 0x5f80000003039823 */ /* 0x000fe400000000ff */
[----:B------:R-:W-:-:S07]  /*0ba0*/  @!P1 IADD3 R4, PT, PT, R4, 0x40, RZ ;  /* 0x0000004004049810 */ /* 0x000fce0007ffe0ff */
.L_x_18:
[----:B------:R-:W-:-:S05]  /*0bb0*/  LEA R6, R12, 0xc0800000, 0x17 ;  /* 0xc08000000c067811 */ /* 0x000fca00078eb8ff */
[----:B------:R-:W-:Y:S01]  /*0bc0*/  IMAD.IADD R6, R3, 0x1, -R6 ;  /* 0x0000000103067824 */ /* 0x000fe200078e0a06 */
[----:B------:R-:W-:-:S03]  /*0bd0*/  IADD3 R3, PT, PT, R10, -0x7f, RZ ;  /* 0xffffff810a037810 */ /* 0x000fc60007ffe0ff */
[----:B------:R-:W0:Y:S01]  /*0be0*/  MUFU.RCP R8, R6 ;  /* 0x0000000600087308 */ /* 0x000e220000001000 */
[----:B------:R-:W-:Y:S01]  /*0bf0*/  FADD.FTZ R11, -R6, -RZ ;  /* 0x800000ff060b7221 */ /* 0x000fe20000010100 */
[----:B------:R-:W-:-:S03]  /*0c00*/  IMAD R0, R3, -0x800000, R0 ;  /* 0xff80000003007824 */ /* 0x000fc600078e0200 */
[----:B0-----:R-:W-:-:S04]  /*0c10*/  FFMA R13, R8, R11, 1 ;  /* 0x3f800000080d7423 */ /* 0x001fc8000000000b */
[----:B------:R-:W-:-:S04]  /*0c20*/  FFMA R15, R8, R13, R8 ;  /* 0x0000000d080f7223 */ /* 0x000fc80000000008 */
[----:B------:R-:W-:-:S04]  /*0c30*/  FFMA R8, R0, R15, RZ ;  /* 0x0000000f00087223 */ /* 0x000fc800000000ff */
[----:B------:R-:W-:-:S04]  /*0c40*/  FFMA R13, R11, R8, R0 ;  /* 0x000000080b0d7223 */ /* 0x000fc80000000000 */
[----:B------:R-:W-:-:S04]  /*0c50*/  FFMA R8, R15, R13, R8 ;  /* 0x0000000d0f087223 */ /* 0x000fc80000000008 */
[----:B------:R-:W-:Y:S01]  /*0c60*/  FFMA R13, R11, R8, R0 ;  /* 0x000000080b0d7223 */ /* 0x000fe20000000000 */
[----:B------:R-:W-:-:S03]  /*0c70*/  IADD3 R11, PT, PT, R3, 0x7f, -R12 ;  /* 0x0000007f030b7810 */ /* 0x000fc60007ffe80c */
[----:B------:R-:W-:Y:S02]  /*0c80*/  FFMA R0, R15, R13, R8 ;  /* 0x0000000d0f007223 */ /* 0x000fe40000000008 */
[----:B------:R-:W-:-:S03]  /*0c90*/  IMAD.IADD R11, R11, 0x1, R4 ;  /* 0x000000010b0b7824 */ /* 0x000fc600078e0204 */
[----:B------:R-:W-:-:S04]  /*0ca0*/  SHF.R.U32.HI R3, RZ, 0x17, R0 ;  /* 0x00000017ff037819 */ /* 0x000fc80000011600 */
[----:B------:R-:W-:-:S04]  /*0cb0*/  LOP3.LUT R3, R3, 0xff, RZ, 0xc0, !PT ;  /* 0x000000ff03037812 */ /* 0x000fc800078ec0ff */
[----:B------:R-:W-:-:S05]  /*0cc0*/  IADD3 R10, PT, PT, R3, R11, RZ ;  /* 0x0000000b030a7210 */ /* 0x000fca0007ffe0ff */
        /* <DEDUP_REMOVED lines=11> */
[C---:B------:R-:W-:Y:S01]  /*0d80*/  IADD3 R11, PT, PT, R10.reuse, 0x20, RZ ;  /* 0x000000200a0b7810 */ /* 0x040fe20007ffe0ff */
[-CC-:B------:R-:W-:Y:S01]  /*0d90*/  FFMA.RM R4, R15, R13.reuse, R8.reuse ;  /* 0x0000000d0f047223 */ /* 0x180fe20000004008 */
[C---:B------:R-:W-:Y:S02]  /*0da0*/  ISETP.NE.AND P2, PT, R10.reuse, RZ, PT ;  /* 0x000000ff0a00720c */ /* 0x040fe40003f45270 */
[----:B------:R-:W-:Y:S01]  /*0db0*/  LOP3.LUT R6, R3, 0x7fffff, RZ, 0xc0, !PT ;  /* 0x007fffff03067812 */ /* 0x000fe200078ec0ff */
[----:B------:R-:W-:Y:S01]  /*0dc0*/  FFMA.RP R3, R15, R13, R8 ;  /* 0x0000000d0f037223 */ /* 0x000fe20000008008 */
[----:B------:R-:W-:Y:S01]  /*0dd0*/  IMAD.MOV R8, RZ, RZ, -R10 ;  /* 0x000000ffff087224 */ /* 0x000fe200078e0a0a */
[----:B------:R-:W-:Y:S02]  /*0de0*/  ISETP.NE.AND P1, PT, R10, RZ, PT ;  /* 0x000000ff0a00720c */ /* 0x000fe40003f25270 */
[----:B------:R-:W-:-:S02]  /*0df0*/  LOP3.LUT R6, R6, 0x800000, RZ, 0xfc, !PT ;  /* 0x0080000006067812 */ /* 0x000fc400078efcff */
[----:B------:R-:W-:Y:S02]  /*0e00*/  FSETP.NEU.FTZ.AND P0, PT, R3, R4, PT ;  /* 0x000000040300720b */ /* 0x000fe40003f1d000 */
[----:B------:R-:W-:Y:S02]  /*0e10*/  SHF.L.U32 R11, R6, R11, RZ ;  /* 0x0000000b060b7219 */ /* 0x000fe400000006ff */
[----:B------:R-:W-:Y:S02]  /*0e20*/  SEL R3, R8, RZ, P2 ;  /* 0x000000ff08037207 */ /* 0x000fe40001000000 */
[----:B------:R-:W-:Y:S02]  /*0e30*/  ISETP.NE.AND P1, PT, R11, RZ, P1 ;  /* 0x000000ff0b00720c */ /* 0x000fe40000f25270 */
[----:B------:R-:W-:Y:S02]  /*0e40*/  SHF.R.U32.HI R3, RZ, R3, R6 ;  /* 0x00000003ff037219 */ /* 0x000fe40000011606 */
[----:B------:R-:W-:-:S02]  /*0e50*/  PLOP3.LUT P0, PT, P0, P1, PT, 0xf8, 0x8f ;  /* 0x00000000008f781c */ /* 0x000fc40000703f70 */
[----:B------:R-:W-:Y:S02]  /*0e60*/  SHF.R.U32.HI R11, RZ, 0x1, R3 ;  /* 0x00000001ff0b7819 */ /* 0x000fe40000011603 */
[----:B------:R-:W-:-:S04]  /*0e70*/  SEL R4, RZ, 0x1, !P0 ;  /* 0x00000001ff047807 */ /* 0x000fc80004000000 */
[----:B------:R-:W-:-:S04]  /*0e80*/  LOP3.LUT R4, R4, 0x1, R11, 0xf8, !PT ;  /* 0x0000000104047812 */ /* 0x000fc800078ef80b */
[----:B------:R-:W-:-:S04]  /*0e90*/  LOP3.LUT R4, R4, R3, RZ, 0xc0, !PT ;  /* 0x0000000304047212 */ /* 0x000fc800078ec0ff */
[----:B------:R-:W-:-:S04]  /*0ea0*/  IADD3 R11, PT, PT, R11, R4, RZ ;  /* 0x000000040b0b7210 */ /* 0x000fc80007ffe0ff */
[----:B------:R-:W-:Y:S01]  /*0eb0*/  LOP3.LUT R0, R11, R0, RZ, 0xfc, !PT ;  /* 0x000000000b007212 */ /* 0x000fe200078efcff */
[----:B------:R-:W-:Y:S06]  /*0ec0*/  BRA `(.L_x_25) ;  /* 0x0000000000347947 */ /* 0x000fec0003800000 */
.L_x_24:
[----:B------:R-:W-:-:S04]  /*0ed0*/  LOP3.LUT R0, R0, 0x80000000, RZ, 0xc0, !PT ;  /* 0x8000000000007812 */ /* 0x000fc800078ec0ff */
[----:B------:R-:W-:Y:S01]  /*0ee0*/  LOP3.LUT R0, R0, 0x7f800000, RZ, 0xfc, !PT ;  /* 0x7f80000000007812 */ /* 0x000fe200078efcff */
[----:B------:R-:W-:Y:S06]  /*0ef0*/  BRA `(.L_x_25) ;  /* 0x0000000000287947 */ /* 0x000fec0003800000 */
.L_x_23:
[----:B------:R-:W-:Y:S01]  /*0f00*/  IMAD R0, R11, 0x800000, R0 ;  /* 0x008000000b007824 */ /* 0x000fe200078e0200 */
[----:B------:R-:W-:Y:S06]  /*0f10*/  BRA `(.L_x_25) ;  /* 0x0000000000207947 */ /* 0x000fec0003800000 */
.L_x_22:
[----:B------:R-:W-:-:S04]  /*0f20*/  LOP3.LUT R0, R3, 0x80000000, R0, 0x48, !PT ;  /* 0x8000000003007812 */ /* 0x000fc800078e4800 */
[----:B------:R-:W-:Y:S01]  /*0f30*/  LOP3.LUT R0, R0, 0x7f800000, RZ, 0xfc, !PT ;  /* 0x7f80000000007812 */ /* 0x000fe200078efcff */
[----:B------:R-:W-:Y:S06]  /*0f40*/  BRA `(.L_x_25) ;  /* 0x0000000000147947 */ /* 0x000fec0003800000 */
.L_x_21:
[----:B------:R-:W-:Y:S01]  /*0f50*/  LOP3.LUT R0, R3, 0x80000000, R0, 0x48, !PT ;  /* 0x8000000003007812 */ /* 0x000fe200078e4800 */
[----:B------:R-:W-:Y:S06]  /*0f60*/  BRA `(.L_x_25) ;  /* 0x00000000000c7947 */ /* 0x000fec0003800000 */
.L_x_20:
[----:B------:R-:W0:Y:S01]  /*0f70*/  MUFU.RSQ R0, -QNAN ;  /* 0xffc0000000007908 */ /* 0x000e220000001400 */
[----:B------:R-:W-:Y:S05]  /*0f80*/  BRA `(.L_x_25) ;  /* 0x0000000000047947 */ /* 0x000fea0003800000 */
.L_x_19:
[----:B------:R-:W-:-:S07]  /*0f90*/  FADD.FTZ R0, R0, R3 ;  /* 0x0000000300007221 */ /* 0x000fce0000010000 */
.L_x_25:
[----:B------:R-:W-:-:S04]  /*0fa0*/  HFMA2 R3, -RZ, RZ, 0, 0 ;  /* 0x00000000ff037431 */ /* 0x000fc800000001ff */
[----:B0-----:R-:W-:Y:S05]  /*0fb0*/  RET.REL.NODEC R2 `(_Z20resize_planar_kernalIfEvPT_iiS1_ii) ;  /* 0xfffffff002107950 */ /* 0x001fea0003c3ffff */
.L_x_26:
        /* <DEDUP_REMOVED lines=12> */
.L_x_104:


//--------------------- .text._Z20resize_packed_kernalIhEvPT_iiS1_ii --------------------------
	.section	.text._Z20resize_packed_kernalIhEvPT_iiS1_ii,"ax",@progbits
	.align	128
        .global         _Z20resize_packed_kernalIhEvPT_iiS1_ii
        .type           _Z20resize_packed_kernalIhEvPT_iiS1_ii,@function
        .size           _Z20resize_packed_kernalIhEvPT_iiS1_ii,(.L_x_105 - _Z20resize_packed_kernalIhEvPT_iiS1_ii)
        .other          _Z20resize_packed_kernalIhEvPT_iiS1_ii,@"STO_CUDA_ENTRY STV_DEFAULT"
_Z20resize_packed_kernalIhEvPT_iiS1_ii:
.text._Z20resize_packed_kernalIhEvPT_iiS1_ii:
        /* <DEDUP_REMOVED lines=12> */
[----:B------:R-:W-:Y:S01]  /*00c0*/  FFMA R4, R0, R7, RZ ;  /* 0x0000000700047223 */ /* 0x000fe200000000ff */
[----:B------:R-:W-:-:S03]  /*00d0*/  IMAD R2, R2, 0x3, RZ ;  /* 0x0000000302027824 */ /* 0x000fc600078e02ff */
[----:B------:R-:W-:-:S04]  /*00e0*/  FFMA R6, -R3, R4, R0 ;  /* 0x0000000403067223 */ /* 0x000fc80000000100 */
[----:B------:R-:W-:Y:S01]  /*00f0*/  FFMA R4, R7, R6, R4 ;  /* 0x0000000607047223 */ /* 0x000fe20000000004 */
[----:B-1----:R-:W-:Y:S06]  /*0100*/  @!P0 BRA `(.L_x_27) ;  /* 0x00000000000c8947 */ /* 0x002fec0003800000 */
[----:B------:R-:W-:-:S07]  /*0110*/  MOV R6, 0x130 ;  /* 0x0000013000067802 */ /* 0x000fce0000000f00 */
[----:B------:R-:W-:Y:S05]  /*0120*/  CALL.REL.NOINC `($__internal_2_$__cuda_sm3x_div_rn_noftz_f32_slowpath) ;  /* 0x0000000400a47944 */ /* 0x000fea0003c00000 */
[----:B------:R-:W-:-:S07]  /*0130*/  IMAD.MOV.U32 R4, RZ, RZ, R0 ;  /* 0x000000ffff047224 */ /* 0x000fce00078e0000 */
.L_x_27:
        /* <DEDUP_REMOVED lines=13> */
[----:B------:R-:W-:Y:S05]  /*0210*/  CALL.REL.NOINC `($__internal_2_$__cuda_sm3x_div_rn_noftz_f32_slowpath) ;  /* 0x0000000400687944 */ /* 0x000fea0003c00000 */
[----:B------:R-:W-:-:S07]  /*0220*/  IMAD.MOV.U32 R6, RZ, RZ, R0 ;  /* 0x000000ffff067224 */ /* 0x000fce00078e0000 */
.L_x_28:
[----:B------:R-:W-:Y:S01]  /*0230*/  I2FP.F32.U32 R3, UR4 ;  /* 0x0000000400037c45 */ /* 0x000fe20008201000 */
[----:B------:R-:W0:Y:S01]  /*0240*/  LDC.64 R10, c[0x0][0x388] ;  /* 0x0000e200ff0a7b82 */ /* 0x000e220000000a00 */
[----:B------:R-:W-:Y:S01]  /*0250*/  I2FP.F32.U32 R5, R5 ;  /* 0x0000000500057245 */ /* 0x000fe20000201000 */
[----:B------:R-:W1:Y:S02]  /*0260*/  LDCU.64 UR4, c[0x0][0x358] ;  /* 0x00006b00ff0477ac */ /* 0x000e640008000a00 */
[----:B------:R-:W-:Y:S02]  /*0270*/  FMUL R0, R3, R6 ;  /* 0x0000000603007220 */ /* 0x000fe40000400000 */
[----:B------:R-:W-:Y:S01]  /*0280*/  FMUL R3, R5, R4 ;  /* 0x0000000405037220 */ /* 0x000fe20000400000 */
[----:B------:R-:W2:Y:S01]  /*0290*/  LDCU.64 UR6, c[0x0][0x390] ;  /* 0x00007200ff0677ac */ /* 0x000ea20008000a00 */
[----:B------:R-:W3:Y:S08]  /*02a0*/  F2I.TRUNC.NTZ R8, R0 ;  /* 0x0000000000087305 */ /* 0x000ef0000020f100 */
[----:B------:R-:W4:Y:S01]  /*02b0*/  F2I.TRUNC.NTZ R9, R3 ;  /* 0x0000000300097305 */ /* 0x000f22000020f100 */
[----:B---3--:R-:W-:-:S05]  /*02c0*/  VIADD R5, R8, 0x1 ;  /* 0x0000000108057836 */ /* 0x008fca0000000000 */
[----:B0-----:R-:W-:Y:S01]  /*02d0*/  ISETP.GE.AND P0, PT, R5, R10, PT ;  /* 0x0000000a0500720c */ /* 0x001fe20003f06270 */
[----:B----4-:R-:W-:-:S05]  /*02e0*/  VIADD R4, R9, 0x1 ;  /* 0x0000000109047836 */ /* 0x010fca0000000000 */
[----:B------:R-:W-:Y:S01]  /*02f0*/  ISETP.LT.AND P0, PT, R4, R11, !P0 ;  /* 0x0000000b0400720c */ /* 0x000fe20004701270 */
[----:B------:R-:W-:-:S04]  /*0300*/  IMAD R11, R10, 0x3, RZ ;  /* 0x000000030a0b7824 */ /* 0x000fc800078e02ff */
[----:B------:R-:W-:-:S08]  /*0310*/  IMAD R21, R9, R11, RZ ;  /* 0x0000000b09157224 */ /* 0x000fd000078e02ff */
[----:B------:R-:W0:Y:S01]  /*0320*/  @!P0 LDC.64 R6, c[0x0][0x380] ;  /* 0x0000e000ff068b82 */ /* 0x000e220000000a00 */
[----:B------:R-:W-:-:S05]  /*0330*/  @!P0 IMAD R4, R8, 0x3, R21 ;  /* 0x0000000308048824 */ /* 0x000fca00078e0215 */
[----:B0-----:R-:W-:-:S04]  /*0340*/  @!P0 IADD3 R6, P1, PT, R4, R6, RZ ;  /* 0x0000000604068210 */ /* 0x001fc80007f3e0ff */
[----:B------:R-:W-:-:S05]  /*0350*/  @!P0 LEA.HI.X.SX32 R7, R4, R7, 0x1, P1 ;  /* 0x0000000704078211 */ /* 0x000fca00008f0eff */
[----:B-1----:R-:W3:Y:S01]  /*0360*/  @!P0 LDG.E.U8 R13, desc[UR4][R6.64] ;  /* 0x00000004060d8981 */ /* 0x002ee2000c1e1100 */
[----:B--2---:R-:W-:-:S04]  /*0370*/  IADD3 R4, P1, PT, R2, UR6, RZ ;  /* 0x0000000602047c10 */ /* 0x004fc8000ff3e0ff */
[----:B------:R-:W-:-:S05]  /*0380*/  LEA.HI.X.SX32 R5, R2, UR7, 0x1, P1 ;  /* 0x0000000702057c11 */ /* 0x000fca00088f0eff */
[----:B---3--:R0:W-:Y:S04]  /*0390*/  @!P0 STG.E.U8 desc[UR4][R4.64], R13 ;  /* 0x0000000d04008986 */ /* 0x0081e8000c101104 */
[----:B------:R-:W2:Y:S01]  /*03a0*/  @!P0 LDG.E.U8 R15, desc[UR4][R6.64+0x1] ;  /* 0x00000104060f8981 */ /* 0x000ea2000c1e1100 */
[----:B------:R-:W-:Y:S01]  /*03b0*/  I2FP.F32.S32 R2, R9 ;  /* 0x0000000900027245 */ /* 0x000fe20000201400 */
[----:B------:R-:W-:Y:S02]  /*03c0*/  BSSY.RECONVERGENT B0, `(.L_x_29) ;  /* 0x000003d000007945 */ /* 0x000fe40003800200 */
[----:B--2---:R0:W-:Y:S04]  /*03d0*/  @!P0 STG.E.U8 desc[UR4][R4.64+0x1], R15 ;  /* 0x0000010f04008986 */ /* 0x0041e8000c101104 */
[----:B------:R0:W5:Y:S01]  /*03e0*/  @!P0 LDG.E.U8 R17, desc[UR4][R6.64+0x2] ;  /* 0x0000020406118981 */ /* 0x000162000c1e1100 */
[----:B------:R-:W-:Y:S01]  /*03f0*/  FADD R19, R3, -R2 ;  /* 0x8000000203137221 */ /* 0x000fe20000000000 */
[----:B------:R-:W-:Y:S06]  /*0400*/  @!P0 BRA `(.L_x_30) ;  /* 0x0000000000e08947 */ /* 0x000fec0003800000 */
[----:B------:R-:W1:Y:S01]  /*0410*/  LDCU.64 UR6, c[0x0][0x380] ;  /* 0x00007000ff0677ac */ /* 0x000e620008000a00 */
[----:B------:R-:W-:-:S05]  /*0420*/  IMAD R21, R8, 0x3, R21 ;  /* 0x0000000308157824 */ /* 0x000fca00078e0215 */
[----:B-1----:R-:W-:-:S04]  /*0430*/  IADD3 R2, P0, PT, R21, UR6, RZ ;  /* 0x0000000615027c10 */ /* 0x002fc8000ff1e0ff */
[----:B------:R-:W-:Y:S02]  /*0440*/  LEA.HI.X.SX32 R3, R21, UR7, 0x1, P0 ;  /* 0x0000000715037c11 */ /* 0x000fe400080f0eff */
[----:B0-----:R-:W-:-:S03]  /*0450*/  IADD3 R6, P0, PT, R11, R2, RZ ;  /* 0x000000020b067210 */ /* 0x001fc60007f1e0ff */
[----:B------:R-:W2:Y:S01]  /*0460*/  LDG.E.U8 R12, desc[UR4][R2.64+0x3] ;  /* 0x00000304020c7981 */ /* 0x000ea2000c1e1100 */
[----:B------:R-:W-:-:S03]  /*0470*/  LEA.HI.X.SX32 R7, R11, R3, 0x1, P0 ;  /* 0x000000030b077211 */ /* 0x000fc600000f0eff */
[----:B------:R-:W3:Y:S04]  /*0480*/  LDG.E.U8 R11, desc[UR4][R2.64] ;  /* 0x00000004020b7981 */ /* 0x000ee8000c1e1100 */
[----:B------:R-:W4:Y:S04]  /*0490*/  LDG.E.U8 R13, desc[UR4][R6.64] ;  /* 0x00000004060d7981 */ /* 0x000f28000c1e1100 */
[----:B------:R-:W4:Y:S01]  /*04a0*/  LDG.E.U8 R14, desc[UR4][R6.64+0x3] ;  /* 0x00000304060e7981 */ /* 0x000f22000c1e1100 */
[----:B------:R-:W-:-:S05]  /*04b0*/  I2FP.F32.S32 R9, R8 ;  /* 0x0000000800097245 */ /* 0x000fca0000201400 */
[----:B------:R-:W-:Y:S01]  /*04c0*/  FADD R10, R0, -R9 ;  /* 0x80000009000a7221 */ /* 0x000fe20000000000 */
[----:B------:R-:W-:-:S03]  /*04d0*/  FADD R9, -R19, 1 ;  /* 0x3f80000013097421 */ /* 0x000fc60000000100 */
[C---:B------:R-:W-:Y:S01]  /*04e0*/  FADD R16, -R10.reuse, 1 ;  /* 0x3f8000000a107421 */ /* 0x040fe20000000100 */
[----:B------:R-:W-:Y:S01]  /*04f0*/  FMUL R0, R10, R9 ;  /* 0x000000090a007220 */ /* 0x000fe20000400000 */
[----:B------:R-:W-:Y:S02]  /*0500*/  FMUL R10, R19, R10 ;  /* 0x0000000a130a7220 */ /* 0x000fe40000400000 */
[-C--:B------:R-:W-:Y:S01]  /*0510*/  FMUL R8, R9, R16.reuse ;  /* 0x0000001009087220 */ /* 0x080fe20000400000 */
[----:B------:R-:W-:Y:S01]  /*0520*/  FMUL R9, R19, R16 ;  /* 0x0000001013097220 */ /* 0x000fe20000400000 */
[----:B--2---:R-:W-:Y:S02]  /*0530*/  I2FP.F32.U32 R15, R12 ;  /* 0x0000000c000f7245 */ /* 0x004fe40000201000 */
[----:B---3--:R-:W-:-:S03]  /*0540*/  I2FP.F32.U32 R11, R11 ;  /* 0x0000000b000b7245 */ /* 0x008fc60000201000 */
[----:B------:R-:W-:Y:S01]  /*0550*/  FMUL R15, R0, R15 ;  /* 0x0000000f000f7220 */ /* 0x000fe20000400000 */
[----:B----4-:R-:W-:-:S03]  /*0560*/  I2FP.F32.U32 R13, R13 ;  /* 0x0000000d000d7245 */ /* 0x010fc60000201000 */
[----:B------:R-:W-:Y:S01]  /*0570*/  FFMA R12, R8, R11, R15 ;  /* 0x0000000b080c7223 */ /* 0x000fe2000000000f */
[----:B------:R-:W-:-:S03]  /*0580*/  I2FP.F32.U32 R14, R14 ;  /* 0x0000000e000e7245 */ /* 0x000fc60000201000 */
[----:B------:R-:W-:-:S04]  /*0590*/  FFMA R13, R9, R13, R12 ;  /* 0x0000000d090d7223 */ /* 0x000fc8000000000c */
[----:B------:R-:W-:-:S06]  /*05a0*/  FFMA R13, R10, R14, R13 ;  /* 0x0000000e0a0d7223 */ /* 0x000fcc000000000d */
[----:B------:R-:W0:Y:S02]  /*05b0*/  F2I.U32.TRUNC.NTZ R13, R13 ;  /* 0x0000000d000d7305 */ /* 0x000e24000020f000 */
[----:B0-----:R0:W-:Y:S04]  /*05c0*/  STG.E.U8 desc[UR4][R4.64], R13 ;  /* 0x0000000d04007986 */ /* 0x0011e8000c101104 */
[----:B------:R-:W2:Y:S04]  /*05d0*/  LDG.E.U8 R12, desc[UR4][R2.64+0x4] ;  /* 0x00000404020c7981 */ /* 0x000ea8000c1e1100 */
[----:B------:R-:W3:Y:S04]  /*05e0*/  LDG.E.U8 R11, desc[UR4][R2.64+0x1] ;  /* 0x00000104020b7981 */ /* 0x000ee8000c1e1100 */
[----:B------:R-:W4:Y:S04]  /*05f0*/  LDG.E.U8 R14, desc[UR4][R6.64+0x1] ;  /* 0x00000104060e7981 */ /* 0x000f28000c1e1100 */
[----:B------:R-:W4:Y:S01]  /*0600*/  LDG.E.U8 R15, desc[UR4][R6.64+0x4] ;  /* 0x00000404060f7981 */ /* 0x000f22000c1e1100 */
[----:B--2--5:R-:W-:-:S02]  /*0610*/  I2FP.F32.U32 R17, R12 ;  /* 0x0000000c00117245 */ /* 0x024fc40000201000 */
[----:B---3--:R-:W-:-:S03]  /*0620*/  I2FP.F32.U32 R11, R11 ;  /* 0x0000000b000b7245 */ /* 0x008fc60000201000 */
[----:B------:R-:W-:Y:S01]  /*0630*/  FMUL R17, R0, R17 ;  /* 0x0000001100117220 */ /* 0x000fe20000400000 */
[----:B----4-:R-:W-:-:S03]  /*0640*/  I2FP.F32.U32 R14, R14 ;  /* 0x0000000e000e7245 */ /* 0x010fc60000201000 */
[----:B------:R-:W-:Y:S01]  /*0650*/  FFMA R12, R8, R11, R17 ;  /* 0x0000000b080c7223 */ /* 0x000fe20000000011 */
[----:B------:R-:W-:-:S03]  /*0660*/  I2FP.F32.U32 R15, R15 ;  /* 0x0000000f000f7245 */ /* 0x000fc60000201000 */
[----:B------:R-:W-:-:S04]  /*0670*/  FFMA R11, R9, R14, R12 ;  /* 0x0000000e090b7223 */ /* 0x000fc8000000000c */
[----:B------:R-:W-:-:S06]  /*0680*/  FFMA R11, R10, R15, R11 ;  /* 0x0000000f0a0b7223 */ /* 0x000fcc000000000b */
[----:B------:R-:W1:Y:S02]  /*0690*/  F2I.U32.TRUNC.NTZ R11, R11 ;  /* 0x0000000b000b7305 */ /* 0x000e64000020f000 */
[----:B-1----:R1:W-:Y:S04]  /*06a0*/  STG.E.U8 desc[UR4][R4.64+0x1], R11 ;  /* 0x0000010b04007986 */ /* 0x0023e8000c101104 */
[----:B0-----:R-:W2:Y:S04]  /*06b0*/  LDG.E.U8 R13, desc[UR4][R2.64+0x5] ;  /* 0x00000504020d7981 */ /* 0x001ea8000c1e1100 */
[----:B------:R-:W3:Y:S04]  /*06c0*/  LDG.E.U8 R12, desc[UR4][R2.64+0x2] ;  /* 0x00000204020c7981 */ /* 0x000ee8000c1e1100 */
[----:B------:R-:W4:Y:S04]  /*06d0*/  LDG.E.U8 R14, desc[UR4][R6.64+0x2] ;  /* 0x00000204060e7981 */ /* 0x000f28000c1e1100 */
[----:B------:R-:W4:Y:S01]  /*06e0*/  LDG.E.U8 R15, desc[UR4][R6.64+0x5] ;  /* 0x00000504060f7981 */ /* 0x000f22000c1e1100 */
[----:B--2---:R-:W-:-:S02]  /*06f0*/  I2FP.F32.U32 R17, R13 ;  /* 0x0000000d00117245 */ /* 0x004fc40000201000 */
        /* <DEDUP_REMOVED lines=8> */
[----:B01----:R-:W-:-:S07]  /*0780*/  PRMT R17, R9, 0x7610, R17 ;  /* 0x0000761009117816 */ /* 0x003fce0000000011 */
.L_x_30:
[----:B------:R-:W-:Y:S05]  /*0790*/  BSYNC.RECONVERGENT B0 ;  /* 0x0000000000007941 */ /* 0x000fea0003800200 */
.L_x_29:
[----:B-----5:R-:W-:Y:S01]  /*07a0*/  STG.E.U8 desc[UR4][R4.64+0x2], R17 ;  /* 0x0000021104007986 */ /* 0x020fe2000c101104 */
[----:B------:R-:W-:Y:S05]  /*07b0*/  EXIT ;  /* 0x000000000000794d */ /* 0x000fea0003800000 */
        .weak           $__internal_2_$__cuda_sm3x_div_rn_noftz_f32_slowpath
        .type           $__internal_2_$__cuda_sm3x_div_rn_noftz_f32_slowpath,@function
        .size           $__internal_2_$__cuda_sm3x_div_rn_noftz_f32_slowpath,(.L_x_105 - $__internal_2_$__cuda_sm3x_div_rn_noftz_f32_slowpath)
$__internal_2_$__cuda_sm3x_div_rn_noftz_f32_slowpath:
        /* <DEDUP_REMOVED lines=33> */
.L_x_31:
        /* <DEDUP_REMOVED lines=50> */
.L_x_37:
[----:B------:R-:W-:-:S04]  /*0cf0*/  LOP3.LUT R0, R0, 0x80000000, RZ, 0xc0, !PT ;  /* 0x8000000000007812 */ /* 0x000fc800078ec0ff */
[----:B------:R-:W-:Y:S01]  /*0d00*/  LOP3.LUT R0, R0, 0x7f800000, RZ, 0xfc, !PT ;  /* 0x7f80000000007812 */ /* 0x000fe200078efcff */
[----:B------:R-:W-:Y:S06]  /*0d10*/  BRA `(.L_x_38) ;  /* 0x0000000000287947 */ /* 0x000fec0003800000 */
.L_x_36:
[----:B------:R-:W-:Y:S01]  /*0d20*/  IMAD R0, R8, 0x800000, R0 ;  /* 0x0080000008007824 */ /* 0x000fe200078e0200 */
[----:B------:R-:W-:Y:S06]  /*0d30*/  BRA `(.L_x_38) ;  /* 0x0000000000207947 */ /* 0x000fec0003800000 */
.L_x_35:
[----:B------:R-:W-:-:S04]  /*0d40*/  LOP3.LUT R0, R3, 0x80000000, R0, 0x48, !PT ;  /* 0x8000000003007812 */ /* 0x000fc800078e4800 */
[----:B------:R-:W-:Y:S01]  /*0d50*/  LOP3.LUT R0, R0, 0x7f800000, RZ, 0xfc, !PT ;  /* 0x7f80000000007812 */ /* 0x000fe200078efcff */
[----:B------:R-:W-:Y:S06]  /*0d60*/  BRA `(.L_x_38) ;  /* 0x0000000000147947 */ /* 0x000fec0003800000 */
.L_x_34:
[----:B------:R-:W-:Y:S01]  /*0d70*/  LOP3.LUT R0, R3, 0x80000000, R0, 0x48, !PT ;  /* 0x8000000003007812 */ /* 0x000fe200078e4800 */
[----:B------:R-:W-:Y:S06]  /*0d80*/  BRA `(.L_x_38) ;  /* 0x00000000000c7947 */ /* 0x000fec0003800000 */
.L_x_33:
[----:B------:R-:W0:Y:S01]  /*0d90*/  MUFU.RSQ R0, -QNAN ;  /* 0xffc0000000007908 */ /* 0x000e220000001400 */
[----:B------:R-:W-:Y:S05]  /*0da0*/  BRA `(.L_x_38) ;  /* 0x0000000000047947 */ /* 0x000fea0003800000 */
.L_x_32:
[----:B------:R-:W-:-:S07]  /*0db0*/  FADD.FTZ R0, R0, R3 ;  /* 0x0000000300007221 */ /* 0x000fce0000010000 */
.L_x_38:
[----:B------:R-:W-:-:S04]  /*0dc0*/  IMAD.MOV.U32 R7, RZ, RZ, 0x0 ;  /* 0x00000000ff077424 */ /* 0x000fc800078e00ff */
[----:B0-----:R-:W-:Y:S05]  /*0dd0*/  RET.REL.NODEC R6 `(_Z20resize_packed_kernalIhEvPT_iiS1_ii) ;  /* 0xfffffff006887950 */ /* 0x001fea0003c3ffff */
.L_x_39:
        /* <DEDUP_REMOVED lines=10> */
.L_x_105:


//--------------------- .text._Z20resize_packed_kernalIfEvPT_iiS1_ii --------------------------
	.section	.text._Z20resize_packed_kernalIfEvPT_iiS1_ii,"ax",@progbits
	.align	128
        .global         _Z20resize_packed_kernalIfEvPT_iiS1_ii
        .type           _Z20resize_packed_kernalIfEvPT_iiS1_ii,@function
        .size           _Z20resize_packed_kernalIfEvPT_iiS1_ii,(.L_x_106 - _Z20resize_packed_kernalIfEvPT_iiS1_ii)
        .other          _Z20resize_packed_kernalIfEvPT_iiS1_ii,@"STO_CUDA_ENTRY STV_DEFAULT"
_Z20resize_packed_kernalIfEvPT_iiS1_ii:
.text._Z20resize_packed_kernalIfEvPT_iiS1_ii:
        /* <DEDUP_REMOVED lines=18> */
[----:B------:R-:W-:Y:S05]  /*0120*/  CALL.REL.NOINC `($__internal_3_$__cuda_sm3x_div_rn_noftz_f32_slowpath) ;  /* 0x0000000400e47944 */ /* 0x000fea0003c00000 */
[----:B------:R-:W-:-:S07]  /*0130*/  IMAD.MOV.U32 R6, RZ, RZ, R0 ;  /* 0x000000ffff067224 */ /* 0x000fce00078e0000 */
.L_x_40:
        /* <DEDUP_REMOVED lines=13> */
[----:B------:R-:W-:Y:S05]  /*0210*/  CALL.REL.NOINC `($__internal_3_$__cuda_sm3x_div_rn_noftz_f32_slowpath) ;  /* 0x0000000400a87944 */ /* 0x000fea0003c00000 */
[----:B------:R-:W-:-:S07]  /*0220*/  IMAD.MOV.U32 R4, RZ, RZ, R0 ;  /* 0x000000ffff047224 */ /* 0x000fce00078e0000 */
.L_x_41:
[----:B------:R-:W-:Y:S01]  /*0230*/  I2FP.F32.U32 R3, UR4 ;  /* 0x0000000400037c45 */ /* 0x000fe20008201000 */
[----:B------:R-:W0:Y:S01]  /*0240*/  LDC.64 R8, c[0x0][0x388] ;  /* 0x0000e200ff087b82 */ /* 0x000e220000000a00 */
[----:B------:R-:W-:Y:S01]  /*0250*/  I2FP.F32.U32 R5, R5 ;  /* 0x0000000500057245 */ /* 0x000fe20000201000 */
[----:B------:R-:W1:Y:S02]  /*0260*/  LDCU.64 UR4, c[0x0][0x358] ;  /* 0x00006b00ff0477ac */ /* 0x000e640008000a00 */
[----:B------:R-:W-:Y:S02]  /*0270*/  FMUL R4, R3, R4 ;  /* 0x0000000403047220 */ /* 0x000fe40000400000 */
[----:B------:R-:W-:Y:S02]  /*0280*/  FMUL R5, R5, R6 ;  /* 0x0000000605057220 */ /* 0x000fe40000400000 */
[----:B------:R-:W2:Y:S08]  /*0290*/  F2I.TRUNC.NTZ R0, R4 ;  /* 0x0000000400007305 */ /* 0x000eb0000020f100 */
[----:B------:R-:W3:Y:S01]  /*02a0*/  F2I.TRUNC.NTZ R10, R5 ;  /* 0x00000005000a7305 */ /* 0x000ee2000020f100 */
[----:B--2---:R-:W-:-:S02]  /*02b0*/  VIADD R3, R0, 0x1 ;  /* 0x0000000100037836 */ /* 0x004fc40000000000 */
[----:B0-----:R-:W-:-:S03]  /*02c0*/  IMAD R11, R8, 0x3, RZ ;  /* 0x00000003080b7824 */ /* 0x001fc600078e02ff */
[----:B------:R-:W-:Y:S01]  /*02d0*/  ISETP.GE.AND P0, PT, R3, R8, PT ;  /* 0x000000080300720c */ /* 0x000fe20003f06270 */
[C---:B---3--:R-:W-:Y:S02]  /*02e0*/  VIADD R6, R10.reuse, 0x1 ;  /* 0x000000010a067836 */ /* 0x048fe40000000000 */
[----:B------:R-:W-:-:S03]  /*02f0*/  IMAD R17, R10, R11, RZ ;  /* 0x0000000b0a117224 */ /* 0x000fc600078e02ff */
[----:B------:R-:W-:Y:S02]  /*0300*/  ISETP.LT.AND P0, PT, R6, R9, !P0 ;  /* 0x000000090600720c */ /* 0x000fe40004701270 */
[----:B------:R-:W0:Y:S11]  /*0310*/  LDC.64 R8, c[0x0][0x390] ;  /* 0x0000e400ff087b82 */ /* 0x000e360000000a00 */
[----:B------:R-:W2:Y:S01]  /*0320*/  @!P0 LDC.64 R6, c[0x0][0x380] ;  /* 0x0000e000ff068b82 */ /* 0x000ea20000000a00 */
[----:B------:R-:W-:-:S04]  /*0330*/  @!P0 IMAD R3, R0, 0x3, R17 ;  /* 0x0000000300038824 */ /* 0x000fc800078e0211 */
[----:B--2---:R-:W-:-:S05]  /*0340*/  @!P0 IMAD.WIDE R6, R3, 0x4, R6 ;  /* 0x0000000403068825 */ /* 0x004fca00078e0206 */
[----:B-1----:R-:W2:Y:S01]  /*0350*/  @!P0 LDG.E R13, desc[UR4][R6.64] ;  /* 0x00000004060d8981 */ /* 0x002ea2000c1e1900 */
[----:B0-----:R-:W-:-:S05]  /*0360*/  IMAD.WIDE R2, R2, 0x4, R8 ;  /* 0x0000000402027825 */ /* 0x001fca00078e0208 */
[----:B--2---:R0:W-:Y:S04]  /*0370*/  @!P0 STG.E desc[UR4][R2.64], R13 ;  /* 0x0000000d02008986 */ /* 0x0041e8000c101904 */
[----:B------:R-:W2:Y:S01]  /*0380*/  @!P0 LDG.E R9, desc[UR4][R6.64+0x4] ;  /* 0x0000040406098981 */ /* 0x000ea2000c1e1900 */
[----:B------:R-:W-:Y:S01]  /*0390*/  I2FP.F32.S32 R10, R10 ;  /* 0x0000000a000a7245 */ /* 0x000fe20000201400 */
[----:B------:R-:W-:Y:S02]  /*03a0*/  BSSY.RECONVERGENT B0, `(.L_x_42) ;  /* 0x000004f000007945 */ /* 0x000fe40003800200 */
[----:B--2---:R0:W-:Y:S04]  /*03b0*/  @!P0 STG.E desc[UR4][R2.64+0x4], R9 ;  /* 0x0000040902008986 */ /* 0x0041e8000c101904 */
[----:B------:R0:W5:Y:S01]  /*03c0*/  @!P0 LDG.E R15, desc[UR4][R6.64+0x8] ;  /* 0x00000804060f8981 */ /* 0x000162000c1e1900 */
[----:B------:R-:W-:Y:S01]  /*03d0*/  FADD R5, R5, -R10 ;  /* 0x8000000a05057221 */ /* 0x000fe20000000000 */
[----:B------:R-:W-:Y:S06]  /*03e0*/  @!P0 BRA `(.L_x_43) ;  /* 0x0000000400288947 */ /* 0x000fec0003800000 */
[----:B0-----:R-:W0:Y:S01]  /*03f0*/  LDC.64 R6, c[0x0][0x380] ;  /* 0x0000e000ff067b82 */ /* 0x001e220000000a00 */
[----:B------:R-:W-:-:S04]  /*0400*/  IMAD R17, R0, 0x3, R17 ;  /* 0x0000000300117824 */ /* 0x000fc800078e0211 */
[----:B0-----:R-:W-:-:S05]  /*0410*/  IMAD.WIDE R6, R17, 0x4, R6 ;  /* 0x0000000411067825 */ /* 0x001fca00078e0206 */
[----:B------:R-:W2:Y:S01]  /*0420*/  LDG.E R14, desc[UR4][R6.64+0xc] ;  /* 0x00000c04060e7981 */ /* 0x000ea2000c1e1900 */
[----:B------:R-:W-:-:S03]  /*0430*/  IMAD.WIDE R8, R11, 0x4, R6 ;  /* 0x000000040b087825 */ /* 0x000fc600078e0206 */
[----:B------:R-:W3:Y:S04]  /*0440*/  LDG.E R10, desc[UR4][R6.64] ;  /* 0x00000004060a7981 */ /* 0x000ee8000c1e1900 */
[----:B------:R-:W4:Y:S04]  /*0450*/  LDG.E R16, desc[UR4][R8.64] ;  /* 0x0000000408107981 */ /* 0x000f28000c1e1900 */
[----:B------:R-:W4:Y:S01]  /*0460*/  LDG.E R18, desc[UR4][R8.64+0xc] ;  /* 0x00000c0408127981 */ /* 0x000f22000c1e1900 */
[----:B------:R-:W-:Y:S01]  /*0470*/  I2FP.F32.S32 R11, R0 ;  /* 0x00000000000b7245 */ /* 0x000fe20000201400 */
[----:B------:R-:W-:-:S04]  /*0480*/  FADD R19, -R5, 1 ;  /* 0x3f80000005137421 */ /* 0x000fc80000000100 */
[----:B------:R-:W-:-:S04]  /*0490*/  FADD R12, R4, -R11 ;  /* 0x8000000b040c7221 */ /* 0x000fc80000000000 */
[----:B------:R-:W-:Y:S01]  /*04a0*/  FMUL R0, R12, R19 ;  /* 0x000000130c007220 */ /* 0x000fe20000400000 */
[----:B--2---:R-:W0:Y:S08]  /*04b0*/  F2I.U32.TRUNC.NTZ R14, R14 ;  /* 0x0000000e000e7305 */ /* 0x004e30000020f000 */
[----:B---3--:R-:W1:Y:S08]  /*04c0*/  F2I.U32.TRUNC.NTZ R10, R10 ;  /* 0x0000000a000a7305 */ /* 0x008e70000020f000 */
[----:B----4-:R-:W2:Y:S01]  /*04d0*/  F2I.U32.TRUNC.NTZ R16, R16 ;  /* 0x0000001000107305 */ /* 0x010ea2000020f000 */
[----:B0----5:R-:W-:-:S07]  /*04e0*/  LOP3.LUT R15, R14, 0xff, RZ, 0xc0, !PT ;  /* 0x000000ff0e0f7812 */ /* 0x021fce00078ec0ff */
[----:B------:R-:W0:Y:S01]  /*04f0*/  F2I.U32.TRUNC.NTZ R18, R18 ;  /* 0x0000001200127305 */ /* 0x000e22000020f000 */
[----:B-1----:R-:W-:-:S07]  /*0500*/  LOP3.LUT R13, R10, 0xff, RZ, 0xc0, !PT ;  /* 0x000000ff0a0d7812 */ /* 0x002fce00078ec0ff */
[----:B------:R-:W1:Y:S01]  /*0510*/  I2F.U16 R15, R15 ;  /* 0x0000000f000f7306 */ /* 0x000e620000101000 */
[----:B--2---:R-:W-:-:S07]  /*0520*/  LOP3.LUT R17, R16, 0xff, RZ, 0xc0, !PT ;  /* 0x000000ff10117812 */ /* 0x004fce00078ec0ff */
[----:B------:R-:W2:Y:S01]  /*0530*/  I2F.U16 R13, R13 ;  /* 0x0000000d000d7306 */ /* 0x000ea20000101000 */
[----:B0-----:R-:W-:Y:S01]  /*0540*/  LOP3.LUT R11, R18, 0xff, RZ, 0xc0, !PT ;  /* 0x000000ff120b7812 */ /* 0x001fe200078ec0ff */
[----:B------:R-:W-:-:S06]  /*0550*/  FADD R10, -R12, 1 ;  /* 0x3f8000000c0a7421 */ /* 0x000fcc0000000100 */
[----:B------:R-:W0:Y:S01]  /*0560*/  I2F.U16 R17, R17 ;  /* 0x0000001100117306 */ /* 0x000e220000101000 */
[----:B------:R-:W-:Y:S01]  /*0570*/  FMUL R4, R19, R10 ;  /* 0x0000000a13047220 */ /* 0x000fe20000400000 */
[----:B-1----:R-:W-:-:S06]  /*0580*/  FMUL R15, R0, R15 ;  /* 0x0000000f000f7220 */ /* 0x002fcc0000400000 */
[----:B------:R-:W1:Y:S01]  /*0590*/  I2F.U16 R11, R11 ;  /* 0x0000000b000b7306 */ /* 0x000e620000101000 */
[----:B--2---:R-:W-:Y:S01]  /*05a0*/  FFMA R13, R4, R13, R15 ;  /* 0x0000000d040d7223 */ /* 0x004fe2000000000f */
[C---:B------:R-:W-:Y:S01]  /*05b0*/  FMUL R10, R5.reuse, R10 ;  /* 0x0000000a050a7220 */ /* 0x040fe20000400000 */
[----:B------:R-:W-:-:S03]  /*05c0*/  FMUL R5, R5, R12 ;  /* 0x0000000c05057220 */ /* 0x000fc60000400000 */
        /* <DEDUP_REMOVED lines=28> */
[----:B--2---:R-:W1:Y:S08]  /*0790*/  F2I.U32.TRUNC.NTZ R13, R13 ;  /* 0x0000000d000d7305 */ /* 0x004e70000020f000 */
[----:B---3--:R-:W2:Y:S08]  /*07a0*/  F2I.U32.TRUNC.NTZ R11, R11 ;  /* 0x0000000b000b7305 */ /* 0x008eb0000020f000 */
[----:B----4-:R-:W3:Y:S01]  /*07b0*/  F2I.U32.TRUNC.NTZ R17, R17 ;  /* 0x0000001100117305 */ /* 0x010ee2000020f000 */
[----:B-1----:R-:W-:-:S07]  /*07c0*/  LOP3.LUT R14, R13, 0xff, RZ, 0xc0, !PT ;  /* 0x000000ff0d0e7812 */ /* 0x002fce00078ec0ff */
[----:B------:R-:W1:Y:S01]  /*07d0*/  F2I.U32.TRUNC.NTZ R16, R16 ;  /* 0x0000001000107305 */ /* 0x000e62000020f000 */
[----:B--2---:R-:W-:-:S07]  /*07e0*/  LOP3.LUT R12, R11, 0xff, RZ, 0xc0, !PT ;  /* 0x000000ff0b0c7812 */ /* 0x004fce00078ec0ff */
[----:B0-----:R-:W0:Y:S01]  /*07f0*/  I2F.U16 R15, R14 ;  /* 0x0000000e000f7306 */ /* 0x001e220000101000 */
[----:B---3--:R-:W-:-:S07]  /*0800*/  LOP3.LUT R6, R17, 0xff, RZ, 0xc0, !PT ;  /* 0x000000ff11067812 */ /* 0x008fce00078ec0ff */
[----:B------:R-:W2:Y:S01]  /*0810*/  I2F.U16 R19, R12 ;  /* 0x0000000c00137306 */ /* 0x000ea20000101000 */
[----:B-1----:R-:W-:-:S07]  /*0820*/  LOP3.LUT R7, R16, 0xff, RZ, 0xc0, !PT ;  /* 0x000000ff10077812 */ /* 0x002fce00078ec0ff */
[----:B------:R-:W1:Y:S01]  /*0830*/  I2F.U16 R6, R6 ;  /* 0x0000000600067306 */ /* 0x000e620000101000 */
[----:B0-----:R-:W-:-:S07]  /*0840*/  FMUL R15, R0, R15 ;  /* 0x0000000f000f7220 */ /* 0x001fce0000400000 */
[----:B------:R-:W0:Y:S01]  /*0850*/  I2F.U16 R7, R7 ;  /* 0x0000000700077306 */ /* 0x000e220000101000 */
[----:B--2---:R-:W-:-:S04]  /*0860*/  FFMA R15, R4, R19, R15 ;  /* 0x00000013040f7223 */ /* 0x004fc8000000000f */
[----:B-1----:R-:W-:-:S04]  /*0870*/  FFMA R10, R10, R6, R15 ;  /* 0x000000060a0a7223 */ /* 0x002fc8000000000f */
[----:B0-----:R-:W-:-:S07]  /*0880*/  FFMA R15, R5, R7, R10 ;  /* 0x00000007050f7223 */ /* 0x001fce000000000a */
.L_x_43:
[----:B------:R-:W-:Y:S05]  /*0890*/  BSYNC.RECONVERGENT B0 ;  /* 0x0000000000007941 */ /* 0x000fea0003800200 */
.L_x_42:
[----:B-----5:R-:W-:Y:S01]  /*08a0*/  STG.E desc[UR4][R2.64+0x8], R15 ;  /* 0x0000080f02007986 */ /* 0x020fe2000c101904 */
[----:B------:R-:W-:Y:S05]  /*08b0*/  EXIT ;  /* 0x000000000000794d */ /* 0x000fea0003800000 */
        .weak           $__internal_3_$__cuda_sm3x_div_rn_noftz_f32_slowpath
        .type           $__internal_3_$__cuda_sm3x_div_rn_noftz_f32_slowpath,@function
        .size           $__internal_3_$__cuda_sm3x_div_rn_noftz_f32_slowpath,(.L_x_106 - $__internal_3_$__cuda_sm3x_div_rn_noftz_f32_slowpath)
$__internal_3_$__cuda_sm3x_div_rn_noftz_f32_slowpath:
        /* <DEDUP_REMOVED lines=33> */
.L_x_44:
[----:B------:R-:W-:-:S04]  /*0ad0*/  LEA R8, R12, 0xc0800000, 0x17 ;  /* 0xc08000000c087811 */ /* 0x000fc800078eb8ff */
[----:B------:R-:W-:Y:S01]  /*0ae0*/  IADD3 R8, PT, PT, -R8, R3, RZ ;  /* 0x0000000308087210 */ /* 0x000fe20007ffe1ff */
[----:B------:R-:W-:-:S03]  /*0af0*/  VIADD R3, R10, 0xffffff81 ;  /* 0xffffff810a037836 */ /* 0x000fc60000000000 */
        /* <DEDUP_REMOVED lines=14> */
[----:B------:R-:W-:-:S05]  /*0be0*/  IMAD.IADD R11, R3, 0x1, R8 ;  /* 0x00000001030b7824 */ /* 0x000fca00078e0208 */
[----:B------:R-:W-:-:S04]  /*0bf0*/  IADD3 R3, PT, PT, R11, -0x1, RZ ;  /* 0xffffffff0b037810 */ /* 0x000fc80007ffe0ff */
        /* <DEDUP_REMOVED lines=31> */
.L_x_50:
[----:B------:R-:W-:-:S04]  /*0df0*/  LOP3.LUT R0, R0, 0x80000000, RZ, 0xc0, !PT ;  /* 0x8000000000007812 */ /* 0x000fc800078ec0ff */
[----:B------:R-:W-:Y:S01]  /*0e00*/  LOP3.LUT R0, R0, 0x7f800000, RZ, 0xfc, !PT ;  /* 0x7f80000000007812 */ /* 0x000fe200078efcff */
[----:B------:R-:W-:Y:S06]  /*0e10*/  BRA `(.L_x_51) ;  /* 0x0000000000287947 */ /* 0x000fec0003800000 */
.L_x_49:
[----:B------:R-:W-:Y:S01]  /*0e20*/  LEA R0, R8, R0, 0x17 ;  /* 0x0000000008007211 */ /* 0x000fe200078eb8ff */
[----:B------:R-:W-:Y:S06]  /*0e30*/  BRA `(.L_x_51) ;  /* 0x0000000000207947 */ /* 0x000fec0003800000 */
.L_x_48:
[----:B------:R-:W-:-:S04]  /*0e40*/  LOP3.LUT R0, R3, 0x80000000, R0, 0x48, !PT ;  /* 0x8000000003007812 */ /* 0x000fc800078e4800 */
[----:B------:R-:W-:Y:S01]  /*0e50*/  LOP3.LUT R0, R0, 0x7f800000, RZ, 0xfc, !PT ;  /* 0x7f80000000007812 */ /* 0x000fe200078efcff */
[----:B------:R-:W-:Y:S06]  /*0e60*/  BRA `(.L_x_51) ;  /* 0x0000000000147947 */ /* 0x000fec0003800000 */
.L_x_47:
[----:B------:R-:W-:Y:S01]  /*0e70*/  LOP3.LUT R0, R3, 0x80000000, R0, 0x48, !PT ;  /* 0x8000000003007812 */ /* 0x000fe200078e4800 */
[----:B------:R-:W-:Y:S06]  /*0e80*/  BRA `(.L_x_51) ;  /* 0x00000000000c7947 */ /* 0x000fec0003800000 */
.L_x_46:
[----:B------:R-:W0:Y:S01]  /*0e90*/  MUFU.RSQ R0, -QNAN ;  /* 0xffc0000000007908 */ /* 0x000e220000001400 */
[----:B------:R-:W-:Y:S05]  /*0ea0*/  BRA `(.L_x_51) ;  /* 0x0000000000047947 */ /* 0x000fea0003800000 */
.L_x_45:
[----:B------:R-:W-:-:S07]  /*0eb0*/  FADD.FTZ R0, R0, R3 ;  /* 0x0000000300007221 */ /* 0x000fce0000010000 */
.L_x_51:
[----:B------:R-:W-:Y:S02]  /*0ec0*/  IMAD.MOV.U32 R8, RZ, RZ, R4 ;  /* 0x000000ffff087224 */ /* 0x000fe400078e0004 */
[----:B------:R-:W-:-:S04]  /*0ed0*/  IMAD.MOV.U32 R9, RZ, RZ, 0x0 ;  /* 0x00000000ff097424 */ /* 0x000fc800078e00ff */
[----:B0-----:R-:W-:Y:S05]  /*0ee0*/  RET.REL.NODEC R8 `(_Z20resize_packed_kernalIfEvPT_iiS1_ii) ;  /* 0xfffffff008447950 */ /* 0x001fea0003c3ffff */
.L_x_52:
        /* <DEDUP_REMOVED lines=9> */
.L_x_106:


//--------------------- .text._Z16baygr2bgr_kernalPhS_iiffff --------------------------
	.section	.text._Z16baygr2bgr_kernalPhS_iiffff,"ax",@progbits
	.align	128
        .global         _Z16baygr2bgr_kernalPhS_iiffff
        .type           _Z16baygr2bgr_kernalPhS_iiffff,@function
        .size           _Z16baygr2bgr_kernalPhS_iiffff,(.L_x_108 - _Z16baygr2bgr_kernalPhS_iiffff)
        .other          _Z16baygr2bgr_kernalPhS_iiffff,@"STO_CUDA_ENTRY STV_DEFAULT"
_Z16baygr2bgr_kernalPhS_iiffff:
.text._Z16baygr2bgr_kernalPhS_iiffff:
[----:B------:R-:W-:Y:S01]  /*0000*/  LDC R1, c[0x0][0x37c] ;  /* 0x0000df00ff017b82 */ /* 0x000fe20000000800 */
[----:B------:R-:W0:Y:S01]  /*0010*/  S2R R5, SR_TID.X ;  /* 0x0000000000057919 */ /* 0x000e220000002100 */
[----:B------:R-:W1:Y:S01]  /*0020*/  LDCU UR6, c[0x0][0x390] ;  /* 0x00007200ff0677ac */ /* 0x000e620008000800 */
[----:B------:R-:W2:Y:S01]  /*0030*/  S2R R10, SR_CTAID.X ;  /* 0x00000000000a7919 */ /* 0x000ea20000002500 */
[----:B------:R-:W3:Y:S01]  /*0040*/  LDCU.64 UR8, c[0x0][0x380] ;  /* 0x00007000ff0877ac */ /* 0x000ee20008000a00 */
[----:B------:R-:W4:Y:S01]  /*0050*/  LDCU.64 UR4, c[0x0][0x358] ;  /* 0x00006b00ff0477ac */ /* 0x000f220008000a00 */
[C---:B0-----:R-:W-:Y:S02]  /*0060*/  LOP3.LUT R0, R5.reuse, 0x1, RZ, 0xc, !PT ;  /* 0x0000000105007812 */ /* 0x041fe400078e0cff */
[----:B------:R-:W-:Y:S02]  /*0070*/  LOP3.LUT R3, R5, 0x3fe, RZ, 0xc0, !PT ;  /* 0x000003fe05037812 */ /* 0x000fe400078ec0ff */
[----:B--2---:R-:W-:Y:S01]  /*0080*/  LOP3.LUT R2, R10, 0x7ffffffe, RZ, 0xc0, !PT ;  /* 0x7ffffffe0a027812 */ /* 0x004fe200078ec0ff */
[----:B------:R-:W-:Y:S01]  /*0090*/  IMAD.IADD R0, R0, 0x1, R5 ;  /* 0x0000000100007824 */ /* 0x000fe200078e0205 */
[----:B------:R-:W-:-:S02]  /*00a0*/  LOP3.LUT R6, R10, 0x1, RZ, 0xfc, !PT ;  /* 0x000000010a067812 */ /* 0x000fc400078efcff */
[----:B------:R-:W-:Y:S01]  /*00b0*/  LOP3.LUT R4, R2, 0x1, R5, 0xf8, !PT ;  /* 0x0000000102047812 */ /* 0x000fe200078ef805 */
[----:B-1----:R-:W-:Y:S02]  /*00c0*/  IMAD R0, R0, UR6, R2 ;  /* 0x0000000600007c24 */ /* 0x002fe4000f8e0202 */
[----:B------:R-:W-:Y:S02]  /*00d0*/  IMAD R3, R3, UR6, R6 ;  /* 0x0000000603037c24 */ /* 0x000fe4000f8e0206 */
[----:B------:R-:W-:Y:S01]  /*00e0*/  IMAD R4, R5, UR6, R4 ;  /* 0x0000000605047c24 */ /* 0x000fe2000f8e0204 */
[----:B---3--:R-:W-:Y:S02]  /*00f0*/  IADD3 R6, P0, PT, R0, UR8, RZ ;  /* 0x0000000800067c10 */ /* 0x008fe4000ff1e0ff */
[----:B------:R-:W-:Y:S02]  /*0100*/  IADD3 R14, P2, PT, R3, UR8, RZ ;  /* 0x00000008030e7c10 */ /* 0x000fe4000ff5e0ff */
[----:B------:R-:W-:-:S02]  /*0110*/  IADD3 R12, P1, PT, R4, UR8, RZ ;  /* 0x00000008040c7c10 */ /* 0x000fc4000ff3e0ff */
[----:B------:R-:W-:Y:S02]  /*0120*/  LEA.HI.X.SX32 R15, R3, UR9, 0x1, P2 ;  /* 0x00000009030f7c11 */ /* 0x000fe400090f0eff */
[----:B------:R-:W-:Y:S02]  /*0130*/  LEA.HI.X.SX32 R7, R0, UR9, 0x1, P0 ;  /* 0x0000000900077c11 */ /* 0x000fe400080f0eff */
[----:B------:R-:W-:Y:S01]  /*0140*/  LEA.HI.X.SX32 R13, R4, UR9, 0x1, P1 ;  /* 0x00000009040d7c11 */ /* 0x000fe200088f0eff */
[----:B----4-:R-:W2:Y:S04]  /*0150*/  LDG.E.U8 R8, desc[UR4][R14.64] ;  /* 0x000000040e087981 */ /* 0x010ea8000c1e1100 */
[----:B------:R-:W2:Y:S04]  /*0160*/  LDG.E.U8 R6, desc[UR4][R6.64] ;  /* 0x0000000406067981 */ /* 0x000ea8000c1e1100 */
[----:B------:R-:W2:Y:S01]  /*0170*/  LDG.E.U8 R4, desc[UR4][R12.64] ;  /* 0x000000040c047981 */ /* 0x000ea2000c1e1100 */
[----:B------:R-:W-:Y:S01]  /*0180*/  IMAD.MOV.U32 R16, RZ, RZ, 0x3b808081 ;  /* 0x3b808081ff107424 */ /* 0x000fe200078e00ff */
[----:B------:R-:W-:Y:S01]  /*0190*/  BSSY.RECONVERGENT B0, `(.L_x_53) ;  /* 0x0000013000007945 */ /* 0x000fe20003800200 */
[----:B------:R-:W-:-:S04]  /*01a0*/  IMAD.MOV.U32 R3, RZ, RZ, 0x437f0000 ;  /* 0x437f0000ff037424 */ /* 0x000fc800078e00ff */
[----:B------:R-:W-:-:S04]  /*01b0*/  FFMA R3, R16, -R3, 1 ;  /* 0x3f80000010037423 */ /* 0x000fc80000000803 */
[----:B------:R-:W-:Y:S01]  /*01c0*/  FFMA R3, R3, R16, 0.0039215688593685626984 ;  /* 0x3b80808103037423 */ /* 0x000fe20000000010 */
[CCC-:B--2---:R-:W-:Y:S02]  /*01d0*/  VIMNMX3.U16x2 R2, R8.reuse, R4.reuse, R6.reuse, !PT ;  /* 0x000000040802720f */ /* 0x1c4fe40007800206 */
[----:B------:R-:W-:Y:S02]  /*01e0*/  VIMNMX3.U16x2 R9, R8, R4, R6, PT ;  /* 0x000000040809720f */ /* 0x000fe40003800206 */
[----:B------:R-:W-:Y:S02]  /*01f0*/  LOP3.LUT R2, R2, 0xffff, RZ, 0xc0, !PT ;  /* 0x0000ffff02027812 */ /* 0x000fe400078ec0ff */
[----:B------:R-:W-:-:S05]  /*0200*/  LOP3.LUT R9, R9, 0xffff, RZ, 0xc0, !PT ;  /* 0x0000ffff09097812 */ /* 0x000fca00078ec0ff */
[----:B------:R-:W-:-:S05]  /*0210*/  IMAD.IADD R0, R2, 0x1, -R9 ;  /* 0x0000000102007824 */ /* 0x000fca00078e0a09 */
[----:B------:R-:W-:-:S04]  /*0220*/  I2FP.F32.S32 R0, R0 ;  /* 0x0000000000007245 */ /* 0x000fc80000201400 */
[----:B------:R-:W0:Y:S01]  /*0230*/  FCHK P0, R0, 255 ;  /* 0x437f000000007902 */ /* 0x000e220000000000 */
[----:B------:R-:W-:-:S04]  /*0240*/  FFMA R7, R0, R3, RZ ;  /* 0x0000000300077223 */ /* 0x000fc800000000ff */
[----:B------:R-:W-:-:S04]  /*0250*/  FFMA R12, R7, -255, R0 ;  /* 0xc37f0000070c7823 */ /* 0x000fc80000000000 */
[----:B------:R-:W-:Y:S01]  /*0260*/  FFMA R7, R3, R12, R7 ;  /* 0x0000000c03077223 */ /* 0x000fe20000000007 */
[----:B0-----:R-:W-:Y:S06]  /*0270*/  @!P0 BRA `(.L_x_54) ;  /* 0x0000000000108947 */ /* 0x001fec0003800000 */
[----:B------:R-:W-:Y:S01]  /*0280*/  IMAD.MOV.U32 R3, RZ, RZ, 0x437f0000 ;  /* 0x437f0000ff037424 */ /* 0x000fe200078e00ff */
[----:B------:R-:W-:-:S07]  /*0290*/  MOV R12, 0x2b0 ;  /* 0x000002b0000c7802 */ /* 0x000fce0000000f00 */
[----:B------:R-:W-:Y:S05]  /*02a0*/  CALL.REL.NOINC `($__internal_5_$__cuda_sm3x_div_rn_noftz_f32_slowpath) ;  /* 0x0000000800e47944 */ /* 0x000fea0003c00000 */
[----:B------:R-:W-:-:S07]  /*02b0*/  IMAD.MOV.U32 R7, RZ, RZ, R0 ;  /* 0x000000ffff077224 */ /* 0x000fce00078e0000 */
.L_x_54:
[----:B------:R-:W-:Y:S05]  /*02c0*/  BSYNC.RECONVERGENT B0 ;  /* 0x0000000000007941 */ /* 0x000fea0003800200 */
.L_x_53:
[----:B------:R-:W-:Y:S01]  /*02d0*/  FSETP.NEU.AND P0, PT, R7, RZ, PT ;  /* 0x000000ff0700720b */ /* 0x000fe20003f0d000 */
[----:B------:R-:W-:-:S12]  /*02e0*/  BSSY.RECONVERGENT B0, `(.L_x_55) ;  /* 0x0000066000007945 */ /* 0x000fd80003800200 */
[----:B------:R-:W-:Y:S05]  /*02f0*/  @!P0 BRA `(.L_x_56) ;  /* 0x0000000400908947 */ /* 0x000fea0003800000 */
[----:B------:R-:W-:Y:S01]  /*0300*/  IMAD.MOV.U32 R0, RZ, RZ, 0x3b808081 ;  /* 0x3b808081ff007424 */ /* 0x000fe200078e00ff */
[----:B------:R-:W-:Y:S01]  /*0310*/  BSSY.RECONVERGENT B1, `(.L_x_57) ;  /* 0x000000f000017945 */ /* 0x000fe20003800200 */
[----:B------:R-:W-:Y:S02]  /*0320*/  IMAD.MOV.U32 R3, RZ, RZ, 0x437f0000 ;  /* 0x437f0000ff037424 */ /* 0x000fe400078e00ff */
[----:B------:R-:W-:Y:S02]  /*0330*/  IMAD.IADD R2, R2, 0x1, R9 ;  /* 0x0000000102027824 */ /* 0x000fe400078e0209 */
[----:B------:R-:W-:-:S03]  /*0340*/  FFMA R9, R0, -R3, 1 ;  /* 0x3f80000000097423 */ /* 0x000fc60000000803 */
[----:B------:R-:W-:Y:S01]  /*0350*/  I2FP.F32.U32 R3, R2 ;  /* 0x0000000200037245 */ /* 0x000fe20000201000 */
[----:B------:R-:W-:-:S03]  /*0360*/  FFMA R0, R9, R0, 0.0039215688593685626984 ;  /* 0x3b80808109007423 */ /* 0x000fc60000000000 */
[----:B------:R-:W0:Y:S01]  /*0370*/  FCHK P0, R3, 255 ;  /* 0x437f000003007902 */ /* 0x000e220000000000 */
[----:B------:R-:W-:-:S04]  /*0380*/  FFMA R2, R0, R3, RZ ;  /* 0x0000000300027223 */ /* 0x000fc800000000ff */
[----:B------:R-:W-:-:S04]  /*0390*/  FFMA R9, R2, -255, R3 ;  /* 0xc37f000002097823 */ /* 0x000fc80000000003 */
[----:B------:R-:W-:Y:S01]  /*03a0*/  FFMA R0, R0, R9, R2 ;  /* 0x0000000900007223 */ /* 0x000fe20000000002 */
[----:B0-----:R-:W-:Y:S06]  /*03b0*/  @!P0 BRA `(.L_x_58) ;  /* 0x0000000000108947 */ /* 0x001fec0003800000 */
[----:B------:R-:W-:Y:S01]  /*03c0*/  IMAD.MOV.U32 R0, RZ, RZ, R3 ;  /* 0x000000ffff007224 */ /* 0x000fe200078e0003 */
[----:B------:R-:W-:Y:S01]  /*03d0*/  MOV R12, 0x400 ;  /* 0x00000400000c7802 */ /* 0x000fe20000000f00 */
[----:B------:R-:W-:-:S07]  /*03e0*/  IMAD.MOV.U32 R3, RZ, RZ, 0x437f0000 ;  /* 0x437f0000ff037424 */ /* 0x000fce00078e00ff */
[----:B------:R-:W-:Y:S05]  /*03f0*/  CALL.REL.NOINC `($__internal_5_$__cuda_sm3x_div_rn_noftz_f32_slowpath) ;  /* 0x0000000800907944 */ /* 0x000fea0003c00000 */
.L_x_58:
[----:B------:R-:W-:Y:S05]  /*0400*/  BSYNC.RECONVERGENT B1 ;  /* 0x0000000000017941 */ /* 0x000fea0003800200 */
.L_x_57:
[----:B------:R-:W-:Y:S01]  /*0410*/  IMAD.MOV.U32 R12, RZ, RZ, R0 ;  /* 0x000000ffff0c7224 */ /* 0x000fe200078e0000 */
[----:B------:R-:W-:Y:S03]  /*0420*/  BSSY.RECONVERGENT B1, `(.L_x_59) ;  /* 0x0000010000017945 */ /* 0x000fe60003800200 */
[----:B------:R-:W-:-:S05]  /*0430*/  FMUL R9, R12, 0.5 ;  /* 0x3f0000000c097820 */ /* 0x000fca0000400000 */
[----:B------:R-:W-:-:S13]  /*0440*/  FSETP.GEU.AND P0, PT, R9, 0.5, PT ;  /* 0x3f0000000900780b */ /* 0x000fda0003f0e000 */
[----:B------:R-:W-:-:S04]  /*0450*/  @P0 FADD R12, -R12, 2 ;  /* 0x400000000c0c0421 */ /* 0x000fc80000000100 */
[----:B------:R-:W0:Y:S08]  /*0460*/  MUFU.RCP R0, R12 ;  /* 0x0000000c00007308 */ /* 0x000e300000001000 */
[----:B------:R-:W1:Y:S01]  /*0470*/  FCHK P0, R7, R12 ;  /* 0x0000000c07007302 */ /* 0x000e620000000000 */
[----:B0-----:R-:W-:-:S04]  /*0480*/  FFMA R3, -R12, R0, 1 ;  /* 0x3f8000000c037423 */ /* 0x001fc80000000100 */
[----:B------:R-:W-:-:S04]  /*0490*/  FFMA R0, R0, R3, R0 ;  /* 0x0000000300007223 */ /* 0x000fc80000000000 */
[----:B------:R-:W-:-:S04]  /*04a0*/  FFMA R2, R0, R7, RZ ;  /* 0x0000000700027223 */ /* 0x000fc800000000ff */
[----:B------:R-:W-:-:S04]  /*04b0*/  FFMA R3, -R12, R2, R7 ;  /* 0x000000020c037223 */ /* 0x000fc80000000107 */
[----:B------:R-:W-:Y:S01]  /*04c0*/  FFMA R0, R0, R3, R2 ;  /* 0x0000000300007223 */ /* 0x000fe20000000002 */
[----:B-1----:R-:W-:Y:S06]  /*04d0*/  @!P0 BRA `(.L_x_60) ;  /* 0x0000000000108947 */ /* 0x002fec0003800000 */
[----:B------:R-:W-:Y:S01]  /*04e0*/  IMAD.MOV.U32 R3, RZ, RZ, R12 ;  /* 0x000000ffff037224 */ /* 0x000fe200078e000c */
[----:B------:R-:W-:Y:S01]  /*04f0*/  MOV R12, 0x520 ;  /* 0x00000520000c7802 */ /* 0x000fe20000000f00 */
[----:B------:R-:W-:-:S07]  /*0500*/  IMAD.MOV.U32 R0, RZ, RZ, R7 ;  /* 0x000000ffff007224 */ /* 0x000fce00078e0007 */
[----:B------:R-:W-:Y:S05]  /*0510*/  CALL.REL.NOINC `($__internal_5_$__cuda_sm3x_div_rn_noftz_f32_slowpath) ;  /* 0x0000000800487944 */ /* 0x000fea0003c00000 */
.L_x_60:
[----:B------:R-:W-:Y:S05]  /*0520*/  BSYNC.RECONVERGENT B1 ;  /* 0x0000000000017941 */ /* 0x000fea0003800200 */
.L_x_59:
[----:B------:R-:W0:Y:S02]  /*0530*/  LDC R2, c[0x0][0x398] ;  /* 0x0000e600ff027b82 */ /* 0x000e240000000800 */
[----:B0-----:R-:W-:-:S13]  /*0540*/  FSETP.GE.AND P0, PT, R2, RZ, PT ;  /* 0x000000ff0200720b */ /* 0x001fda0003f06000 */
[----:B------:R-:W-:Y:S05]  /*0550*/  @!P0 BRA `(.L_x_61) ;  /* 0x0000000000a48947 */ /* 0x000fea0003800000 */
[----:B------:R-:W-:Y:S01]  /*0560*/  IMAD.MOV.U32 R7, RZ, RZ, R0 ;  /* 0x000000ffff077224 */ /* 0x000fe200078e0000 */
[----:B------:R-:W-:Y:S03]  /*0570*/  BSSY.RECONVERGENT B1, `(.L_x_62) ;  /* 0x0000011000017945 */ /* 0x000fe60003800200 */
[----:B------:R-:W-:-:S05]  /*0580*/  FADD R0, R7, R2 ;  /* 0x0000000207007221 */ /* 0x000fca0000000000 */
[----:B------:R-:W-:-:S13]  /*0590*/  FSETP.GE.AND P0, PT, R0, 1, PT ;  /* 0x3f8000000000780b */ /* 0x000fda0003f06000 */
[----:B------:R-:W-:-:S04]  /*05a0*/  @!P0 FADD R7, -R2, 1 ;  /* 0x3f80000002078421 */ /* 0x000fc80000000100 */
[----:B------:R-:W-:-:S05]  /*05b0*/  VIADD R0, R7, 0x1800000 ;  /* 0x0180000007007836 */ /* 0x000fca0000000000 */
[----:B------:R-:W-:-:S04]  /*05c0*/  LOP3.LUT R0, R0, 0x7f800000, RZ, 0xc0, !PT ;  /* 0x7f80000000007812 */ /* 0x000fc800078ec0ff */
[----:B------:R-:W-:-:S13]  /*05d0*/  ISETP.GT.U32.AND P0, PT, R0, 0x1ffffff, PT ;  /* 0x01ffffff0000780c */ /* 0x000fda0003f04070 */
[----:B------:R-:W-:Y:S05]  /*05e0*/  @P0 BRA `(.L_x_63) ;  /* 0x0000000000140947 */ /* 0x000fea0003800000 */
[----:B------:R-:W-:Y:S01]  /*05f0*/  IMAD.MOV.U32 R0, RZ, RZ, R7 ;  /* 0x000000ffff007224 */ /* 0x000fe200078e0007 */
[----:B------:R-:W-:-:S07]  /*0600*/  MOV R12, 0x620 ;  /* 0x00000620000c7802 */ /* 0x000fce0000000f00 */
[----:B------:R-:W-:Y:S05]  /*0610*/  CALL.REL.NOINC `($__internal_4_$__cuda_sm20_rcp_rn_f32_slowpath) ;  /* 0x0000000400387944 */ /* 0x000fea0003c00000 */
[----:B------:R-:W-:Y:S01]  /*0620*/  IMAD.MOV.U32 R0, RZ, RZ, R3 ;  /* 0x000000ffff007224 */ /* 0x000fe200078e0003 */
[----:B------:R-:W-:Y:S06]  /*0630*/  BRA `(.L_x_64) ;  /* 0x0000000000107947 */ /* 0x000fec0003800000 */
.L_x_63:
[----:B------:R-:W0:Y:S02]  /*0640*/  MUFU.RCP R0, R7 ;  /* 0x0000000700007308 */ /* 0x000e240000001000 */
[----:B0-----:R-:W-:-:S04]  /*0650*/  FFMA R2, R7, R0, -1 ;  /* 0xbf80000007027423 */ /* 0x001fc80000000000 */
[----:B------:R-:W-:-:S04]  /*0660*/  FADD.FTZ R3, -R2, -RZ ;  /* 0x800000ff02037221 */ /* 0x000fc80000010100 */
[----:B------:R-:W-:-:S07]  /*0670*/  FFMA R0, R0, R3, R0 ;  /* 0x0000000300007223 */ /* 0x000fce0000000000 */
.L_x_64:
[----:B------:R-:W-:Y:S05]  /*0680*/  BSYNC.RECONVERGENT B1 ;  /* 0x0000000000017941 */ /* 0x000fea0003800200 */
.L_x_62:
[----:B------:R-:W0:Y:S01]  /*0690*/  I2F.U16 R8, R8 ;  /* 0x0000000800087306 */ /* 0x000e220000101000 */
[----:B------:R-:W-:-:S07]  /*06a0*/  FADD R0, R0, -1 ;  /* 0xbf80000000007421 */ /* 0x000fce0000000000 */
[----:B------:R-:W1:Y:S01]  /*06b0*/  I2F.U16 R4, R4 ;  /* 0x0000000400047306 */ /* 0x000e620000101000 */
[----:B0-----:R-:W-:-:S07]  /*06c0*/  FFMA R3, R9, -255, R8 ;  /* 0xc37f000009037823 */ /* 0x001fce0000000008 */
[----:B------:R-:W0:Y:S01]  /*06d0*/  I2F.U16 R6, R6 ;  /* 0x0000000600067306 */ /* 0x000e220000101000 */
[----:B------:R-:W-:Y:S01]  /*06e0*/  FFMA R3, R0, R3, R8 ;  /* 0x0000000300037223 */ /* 0x000fe20000000008 */
[----:B-1----:R-:W-:-:S06]  /*06f0*/  FFMA R7, R9, -255, R4 ;  /* 0xc37f000009077823 */ /* 0x002fcc0000000004 */
[----:B------:R-:W1:Y:S01]  /*0700*/  F2I.TRUNC.NTZ R3, R3 ;  /* 0x0000000300037305 */ /* 0x000e62000020f100 */
[----:B------:R-:W-:Y:S01]  /*0710*/  FFMA R7, R0, R7, R4 ;  /* 0x0000000700077223 */ /* 0x000fe20000000004 */
[----:B0-----:R-:W-:-:S06]  /*0720*/  FFMA R9, R9, -255, R6 ;  /* 0xc37f000009097823 */ /* 0x001fcc0000000006 */
[----:B------:R-:W0:Y:S01]  /*0730*/  F2I.TRUNC.NTZ R7, R7 ;  /* 0x0000000700077305 */ /* 0x000e22000020f100 */
[----:B------:R-:W-:Y:S01]  /*0740*/  FFMA R9, R0, R9, R6 ;  /* 0x0000000900097223 */ /* 0x000fe20000000006 */
[----:B-1----:R-:W-:-:S06]  /*0750*/  VIMNMX R0, PT, PT, RZ, R3, !PT ;  /* 0x00000003ff007248 */ /* 0x002fcc0007fe0100 */
[----:B------:R-:W1:Y:S01]  /*0760*/  F2I.TRUNC.NTZ R9, R9 ;  /* 0x0000000900097305 */ /* 0x000e62000020f100 */
[----:B------:R-:W-:Y:S02]  /*0770*/  VIMNMX R0, PT, PT, R0, 0xff, PT ;  /* 0x000000ff00007848 */ /* 0x000fe40003fe0100 */
[----:B0-----:R-:W-:Y:S02]  /*0780*/  VIMNMX R2, PT, PT, RZ, R7, !PT ;  /* 0x00000007ff027248 */ /* 0x001fe40007fe0100 */
[----:B------:R-:W-:Y:S02]  /*0790*/  PRMT R8, R0, 0x7610, R8 ;  /* 0x0000761000087816 */ /* 0x000fe40000000008 */
[----:B------:R-:W-:Y:S02]  /*07a0*/  VIMNMX R2, PT, PT, R2, 0xff, PT ;  /* 0x000000ff02027848 */ /* 0x000fe40003fe0100 */
[----:B-1----:R-:W-:-:S04]  /*07b0*/  VIMNMX R4, PT, PT, RZ, R9, !PT ;  /* 0x00000009ff047248 */ /* 0x002fc80007fe0100 */
[----:B------:R-:W-:Y:S02]  /*07c0*/  VIMNMX R6, PT, PT, R4, 0xff, PT ;  /* 0x000000ff04067848 */ /* 0x000fe40003fe0100 */
[----:B------:R-:W-:Y:S01]  /*07d0*/  PRMT R4, R2, 0x7610, R4 ;  /* 0x0000761002047816 */ /* 0x000fe20000000004 */
[----:B------:R-:W-:Y:S06]  /*07e0*/  BRA `(.L_x_56) ;  /* 0x0000000000547947 */ /* 0x000fec0003800000 */
.L_x_61:
[----:B------:R-:W0:Y:S01]  /*07f0*/  I2F.U16 R0, R8 ;  /* 0x0000000800007306 */ /* 0x000e220000101000 */
[----:B------:R-:W-:Y:S01]  /*0800*/  FMUL R9, R9, 255 ;  /* 0x437f000009097820 */ /* 0x000fe20000400000 */
[----:B------:R-:W-:-:S06]  /*0810*/  FADD R2, R2, 1 ;  /* 0x3f80000002027421 */ /* 0x000fcc0000000000 */
[----:B------:R-:W1:Y:S01]  /*0820*/  I2F.U16 R4, R4 ;  /* 0x0000000400047306 */ /* 0x000e620000101000 */
[----:B0-----:R-:W-:-:S07]  /*0830*/  FADD R0, R0, -R9 ;  /* 0x8000000900007221 */ /* 0x001fce0000000000 */
[----:B------:R-:W0:Y:S01]  /*0840*/  I2F.U16 R12, R6 ;  /* 0x00000006000c7306 */ /* 0x000e220000101000 */
[--C-:B------:R-:W-:Y:S01]  /*0850*/  FFMA R0, R0, R2, R9.reuse ;  /* 0x0000000200007223 */ /* 0x100fe20000000009 */
[----:B-1----:R-:W-:-:S06]  /*0860*/  FADD R3, R4, -R9 ;  /* 0x8000000904037221 */ /* 0x002fcc0000000000 */
[----:B------:R-:W1:Y:S01]  /*0870*/  F2I.TRUNC.NTZ R0, R0 ;  /* 0x0000000000007305 */ /* 0x000e62000020f100 */
[--C-:B------:R-:W-:Y:S01]  /*0880*/  FFMA R3, R2, R3, R9.reuse ;  /* 0x0000000302037223 */ /* 0x100fe20000000009 */
[----:B0-----:R-:W-:-:S06]  /*0890*/  FADD R12, R12, -R9 ;  /* 0x800000090c0c7221 */ /* 0x001fcc0000000000 */
        /* <DEDUP_REMOVED lines=9> */
[----:B------:R-:W-:-:S07]  /*0930*/  VIMNMX R6, PT, PT, R6, 0xff, PT ;  /* 0x000000ff06067848 */ /* 0x000fce0003fe0100 */
.L_x_56:
[----:B------:R-:W-:Y:S05]  /*0940*/  BSYNC.RECONVERGENT B0 ;  /* 0x0000000000007941 */ /* 0x000fea0003800200 */
.L_x_55:
[----:B------:R-:W0:Y:S01]  /*0950*/  LDCU.64 UR6, c[0x0][0x3a0] ;  /* 0x00007400ff0677ac */ /* 0x000e220008000a00 */
[----:B------:R-:W0:Y:S01]  /*0960*/  I2F.U16 R6, R6 ;  /* 0x0000000600067306 */ /* 0x000e220000101000 */
[----:B------:R-:W1:Y:S01]  /*0970*/  LDCU UR8, c[0x0][0x39c] ;  /* 0x00007380ff0877ac */ /* 0x000e620008000800 */
[----:B------:R-:W2:Y:S06]  /*0980*/  LDCU UR9, c[0x0][0x390] ;  /* 0x00007200ff0977ac */ /* 0x000eac0008000800 */
[----:B------:R-:W3:Y:S08]  /*0990*/  I2F.U16 R4, R4 ;  /* 0x0000000400047306 */ /* 0x000ef00000101000 */
[----:B------:R-:W1:Y:S01]  /*09a0*/  I2F.U16 R8, R8 ;  /* 0x0000000800087306 */ /* 0x000e620000101000 */
[----:B0-----:R-:W-:Y:S01]  /*09b0*/  FMUL R0, R6, UR7 ;  /* 0x0000000706007c20 */ /* 0x001fe20008400000 */
[----:B---3--:R-:W-:Y:S01]  /*09c0*/  FMUL R7, R4, UR6 ;  /* 0x0000000604077c20 */ /* 0x008fe20008400000 */
[----:B------:R-:W0:Y:S05]  /*09d0*/  LDCU.64 UR6, c[0x0][0x388] ;  /* 0x00007100ff0677ac */ /* 0x000e2a0008000a00 */
[----:B------:R-:W3:Y:S01]  /*09e0*/  F2I.TRUNC.NTZ R0, R0 ;  /* 0x0000000000007305 */ /* 0x000ee2000020f100 */
[----:B--2---:R-:W-:-:S04]  /*09f0*/  IMAD R5, R5, UR9, R10 ;  /* 0x0000000905057c24 */ /* 0x004fc8000f8e020a */
[----:B------:R-:W-:Y:S02]  /*0a00*/  IMAD R5, R5, 0x3, RZ ;  /* 0x0000000305057824 */ /* 0x000fe400078e02ff */
[----:B-1----:R-:W-:Y:S01]  /*0a10*/  FMUL R9, R8, UR8 ;  /* 0x0000000808097c20 */ /* 0x002fe20008400000 */
[----:B------:R-:W1:Y:S01]  /*0a20*/  F2I.TRUNC.NTZ R7, R7 ;  /* 0x0000000700077305 */ /* 0x000e62000020f100 */
[----:B---3--:R-:W-:-:S07]  /*0a30*/  VIMNMX R4, PT, PT, RZ, R0, !PT ;  /* 0x00000000ff047248 */ /* 0x008fce0007fe0100 */
[----:B------:R-:W2:Y:S01]  /*0a40*/  F2I.TRUNC.NTZ R9, R9 ;  /* 0x0000000900097305 */ /* 0x000ea2000020f100 */
[----:B0-----:R-:W-:-:S04]  /*0a50*/  IADD3 R2, P0, PT, R5, UR6, RZ ;  /* 0x0000000605027c10 */ /* 0x001fc8000ff1e0ff */
[----:B------:R-:W-:Y:S02]  /*0a60*/  LEA.HI.X.SX32 R3, R5, UR7, 0x1, P0 ;  /* 0x0000000705037c11 */ /* 0x000fe400080f0eff */
[----:B-1----:R-:W-:Y:S02]  /*0a70*/  VIMNMX R6, PT, PT, RZ, R7, !PT ;  /* 0x00000007ff067248 */ /* 0x002fe40007fe0100 */
[----:B------:R-:W-:Y:S02]  /*0a80*/  VIMNMX R5, PT, PT, R4, 0xff, PT ;  /* 0x000000ff04057848 */ /* 0x000fe40003fe0100 */
[----:B------:R-:W-:-:S03]  /*0a90*/  VIMNMX R7, PT, PT, R6, 0xff, PT ;  /* 0x000000ff06077848 */ /* 0x000fc60003fe0100 */
[----:B------:R-:W-:Y:S01]  /*0aa0*/  STG.E.U8 desc[UR4][R2.64], R5 ;  /* 0x0000000502007986 */ /* 0x000fe2000c101104 */
[----:B--2---:R-:W-:-:S03]  /*0ab0*/  VIMNMX R0, PT, PT, RZ, R9, !PT ;  /* 0x00000009ff007248 */ /* 0x004fc60007fe0100 */
[----:B------:R-:W-:Y:S01]  /*0ac0*/  STG.E.U8 desc[UR4][R2.64+0x1], R7 ;  /* 0x0000010702007986 */ /* 0x000fe2000c101104 */
[----:B------:R-:W-:-:S05]  /*0ad0*/  VIMNMX R11, PT, PT, R0, 0xff, PT ;  /* 0x000000ff000b7848 */ /* 0x000fca0003fe0100 */
[----:B------:R-:W-:Y:S01]  /*0ae0*/  STG.E.U8 desc[UR4][R2.64+0x2], R11 ;  /* 0x0000020b02007986 */ /* 0x000fe2000c101104 */
[----:B------:R-:W-:Y:S05]  /*0af0*/  EXIT ;  /* 0x000000000000794d */ /* 0x000fea0003800000 */
        .weak           $__internal_4_$__cuda_sm20_rcp_rn_f32_slowpath
        .type           $__internal_4_$__cuda_sm20_rcp_rn_f32_slowpath,@function
        .size           $__internal_4_$__cuda_sm20_rcp_rn_f32_slowpath,($__internal_5_$__cuda_sm3x_div_rn_noftz_f32_slowpath - $__internal_4_$__cuda_sm20_rcp_rn_f32_slowpath)
$__internal_4_$__cuda_sm20_rcp_rn_f32_slowpath:
[----:B------:R-:W-:Y:S01]  /*0b00*/  IMAD.SHL.U32 R2, R0, 0x2, RZ ;  /* 0x0000000200027824 */ /* 0x000fe200078e00ff */
[----:B------:R-:W-:Y:S04]  /*0b10*/  BSSY.RECONVERGENT B2, `(.L_x_65) ;  /* 0x0000030000027945 */ /* 0x000fe80003800200 */
[----:B------:R-:W-:-:S04]  /*0b20*/  SHF.R.U32.HI R11, RZ, 0x18, R2 ;  /* 0x00000018ff0b7819 */ /* 0x000fc80000011602 */
[----:B------:R-:W-:-:S13]  /*0b30*/  ISETP.NE.U32.AND P0, PT, R11, RZ, PT ;  /* 0x000000ff0b00720c */ /* 0x000fda0003f05070 */
[----:B------:R-:W-:Y:S05]  /*0b40*/  @P0 BRA `(.L_x_66) ;  /* 0x0000000000280947 */ /* 0x000fea0003800000 */
[----:B------:R-:W-:-:S05]  /*0b50*/  IMAD.SHL.U32 R2, R0, 0x2, RZ ;  /* 0x0000000200027824 */ /* 0x000fca00078e00ff */
[----:B------:R-:W-:-:S13]  /*0b60*/  ISETP.NE.AND P0, PT, R2, RZ, PT ;  /* 0x000000ff0200720c */ /* 0x000fda0003f05270 */
[----:B------:R-:W-:Y:S01]  /*0b70*/  @P0 FFMA R7, R0, 1.84467440737095516160e+19, RZ ;  /* 0x5f80000000070823 */ /* 0x000fe200000000ff */
[----:B------:R-:W-:Y:S08]  /*0b80*/  @!P0 MUFU.RCP R3, R0 ;  /* 0x0000000000038308 */ /* 0x000ff00000001000 */
[----:B------:R-:W0:Y:S02]  /*0b90*/  @P0 MUFU.RCP R2, R7 ;  /* 0x0000000700020308 */ /* 0x000e240000001000 */
[----:B0-----:R-:W-:-:S04]  /*0ba0*/  @P0 FFMA R11, R7, R2, -1 ;  /* 0xbf800000070b0423 */ /* 0x001fc80000000002 */
[----:B------:R-:W-:-:S04]  /*0bb0*/  @P0 FADD.FTZ R11, -R11, -RZ ;  /* 0x800000ff0b0b0221 */ /* 0x000fc80000010100 */
[----:B------:R-:W-:-:S04]  /*0bc0*/  @P0 FFMA R2, R2, R11, R2 ;  /* 0x0000000b02020223 */ /* 0x000fc80000000002 */
[----:B------:R-:W-:Y:S01]  /*0bd0*/  @P0 FFMA R3, R2, 1.84467440737095516160e+19, RZ ;  /* 0x5f80000002030823 */ /* 0x000fe200000000ff */
[----:B------:R-:W-:Y:S06]  /*0be0*/  BRA `(.L_x_67) ;  /* 0x0000000000887947 */ /* 0x000fec0003800000 */
.L_x_66:
[----:B------:R-:W-:-:S05]  /*0bf0*/  VIADD R13, R11, 0xffffff03 ;  /* 0xffffff030b0d7836 */ /* 0x000fca0000000000 */
[----:B------:R-:W-:-:S13]  /*0c00*/  ISETP.GT.U32.AND P0, PT, R13, 0x1, PT ;  /* 0x000000010d00780c */ /* 0x000fda0003f04070 */
[----:B------:R-:W-:Y:S05]  /*0c10*/  @P0 BRA `(.L_x_68) ;  /* 0x0000000000780947 */ /* 0x000fea0003800000 */
[----:B------:R-:W-:Y:S01]  /*0c20*/  LOP3.LUT R2, R0, 0x7fffff, RZ, 0xc0, !PT ;  /* 0x007fffff00027812 */ /* 0x000fe200078ec0ff */
[----:B------:R-:W-:-:S03]  /*0c30*/  IMAD.MOV.U32 R16, RZ, RZ, 0x3 ;  /* 0x00000003ff107424 */ /* 0x000fc600078e00ff */
[----:B------:R-:W-:Y:S02]  /*0c40*/  LOP3.LUT R2, R2, 0x3f800000, RZ, 0xfc, !PT ;  /* 0x3f80000002027812 */ /* 0x000fe400078efcff */
[----:B------:R-:W-:Y:S02]  /*0c50*/  SHF.L.U32 R16, R16, R13, RZ ;  /* 0x0000000d10107219 */ /* 0x000fe400000006ff */
[----:B------:R-:W0:Y:S02]  /*0c60*/  MUFU.RCP R3, R2 ;  /* 0x0000000200037308 */ /* 0x000e240000001000 */
[----:B0-----:R-:W-:-:S04]  /*0c70*/  FFMA R7, R2, R3, -1 ;  /* 0xbf80000002077423 */ /* 0x001fc80000000003 */
[----:B------:R-:W-:-:S04]  /*0c80*/  FADD.FTZ R14, -R7, -RZ ;  /* 0x800000ff070e7221 */ /* 0x000fc80000010100 */
[CCC-:B------:R-:W-:Y:S01]  /*0c90*/  FFMA.RM R7, R3.reuse, R14.reuse, R3.reuse ;  /* 0x0000000e03077223 */ /* 0x1c0fe20000004003 */
[----:B------:R-:W-:-:S04]  /*0ca0*/  FFMA.RP R14, R3, R14, R3 ;  /* 0x0000000e030e7223 */ /* 0x000fc80000008003 */
[C---:B------:R-:W-:Y:S02]  /*0cb0*/  LOP3.LUT R3, R7.reuse, 0x7fffff, RZ, 0xc0, !PT ;  /* 0x007fffff07037812 */ /* 0x040fe400078ec0ff */
[----:B------:R-:W-:Y:S02]  /*0cc0*/  FSETP.NEU.FTZ.AND P0, PT, R7, R14, PT ;  /* 0x0000000e0700720b */ /* 0x000fe40003f1d000 */
[----:B------:R-:W-:Y:S02]  /*0cd0*/  LOP3.LUT R3, R3, 0x800000, RZ, 0xfc, !PT ;  /* 0x0080000003037812 */ /* 0x000fe400078efcff */
[----:B------:R-:W-:Y:S02]  /*0ce0*/  SEL R7, RZ, 0xffffffff, !P0 ;  /* 0xffffffffff077807 */ /* 0x000fe40004000000 */
[----:B------:R-:W-:-:S03]  /*0cf0*/  LOP3.LUT R16, R16, R3, RZ, 0xc0, !PT ;  /* 0x0000000310107212 */ /* 0x000fc600078ec0ff */
[----:B------:R-:W-:Y:S01]  /*0d00*/  IMAD.MOV R2, RZ, RZ, -R7 ;  /* 0x000000ffff027224 */ /* 0x000fe200078e0a07 */
[----:B------:R-:W-:-:S04]  /*0d10*/  SHF.R.U32.HI R16, RZ, R13, R16 ;  /* 0x0000000dff107219 */ /* 0x000fc80000011610 */
[----:B------:R-:W-:Y:S02]  /*0d20*/  LOP3.LUT P1, RZ, R2, R13, R3, 0xf8, !PT ;  /* 0x0000000d02ff7212 */ /* 0x000fe4000782f803 */
[C---:B------:R-:W-:Y:S02]  /*0d30*/  LOP3.LUT P0, RZ, R16.reuse, 0x1, RZ, 0xc0, !PT ;  /* 0x0000000110ff7812 */ /* 0x040fe4000780c0ff */
[----:B------:R-:W-:-:S04]  /*0d40*/  LOP3.LUT P2, RZ, R16, 0x2, RZ, 0xc0, !PT ;  /* 0x0000000210ff7812 */ /* 0x000fc8000784c0ff */
[----:B------:R-:W-:Y:S02]  /*0d50*/  PLOP3.LUT P0, PT, P0, P1, P2, 0xe0, 0x0 ;  /* 0x000000000000781c */ /* 0x000fe40000703c20 */
[----:B------:R-:W-:Y:S02]  /*0d60*/  LOP3.LUT P1, RZ, R0, 0x7fffff, RZ, 0xc0, !PT ;  /* 0x007fffff00ff7812 */ /* 0x000fe4000782c0ff */
[----:B------:R-:W-:-:S05]  /*0d70*/  SEL R2, RZ, 0x1, !P0 ;  /* 0x00000001ff027807 */ /* 0x000fca0004000000 */
[----:B------:R-:W-:-:S05]  /*0d80*/  IMAD.MOV R2, RZ, RZ, -R2 ;  /* 0x000000ffff027224 */ /* 0x000fca00078e0a02 */
[----:B------:R-:W-:Y:S01]  /*0d90*/  ISETP.GE.AND P0, PT, R2, RZ, PT ;  /* 0x000000ff0200720c */ /* 0x000fe20003f06270 */
[----:B------:R-:W-:-:S05]  /*0da0*/  VIADD R2, R11, 0xffffff04 ;  /* 0xffffff040b027836 */ /* 0x000fca0000000000 */
[----:B------:R-:W-:-:S07]  /*0db0*/  SHF.R.U32.HI R3, RZ, R2, R3 ;  /* 0x00000002ff037219 */ /* 0x000fce0000011603 */
[----:B------:R-:W-:-:S04]  /*0dc0*/  @!P0 VIADD R3, R3, 0x1 ;  /* 0x0000000103038836 */ /* 0x000fc80000000000 */
[----:B------:R-:W-:-:S05]  /*0dd0*/  @!P1 IMAD.SHL.U32 R3, R3, 0x2, RZ ;  /* 0x0000000203039824 */ /* 0x000fca00078e00ff */
[----:B------:R-:W-:Y:S01]  /*0de0*/  LOP3.LUT R3, R3, 0x80000000, R0, 0xf8, !PT ;  /* 0x8000000003037812 */ /* 0x000fe200078ef800 */
[----:B------:R-:W-:Y:S06]  /*0df0*/  BRA `(.L_x_67) ;  /* 0x0000000000047947 */ /* 0x000fec0003800000 */
.L_x_68:
[----:B------:R0:W1:Y:S02]  /*0e00*/  MUFU.RCP R3, R0 ;  /* 0x0000000000037308 */ /* 0x0000640000001000 */
.L_x_67:
[----:B------:R-:W-:Y:S05]  /*0e10*/  BSYNC.RECONVERGENT B2 ;  /* 0x0000000000027941 */ /* 0x000fea0003800200 */
.L_x_65:
[----:B------:R-:W-:-:S04]  /*0e20*/  IMAD.MOV.U32 R13, RZ, RZ, 0x0 ;  /* 0x00000000ff0d7424 */ /* 0x000fc800078e00ff */
[----:B01----:R-:W-:Y:S05]  /*0e30*/  RET.REL.NODEC R12 `(_Z16baygr2bgr_kernalPhS_iiffff) ;  /* 0xfffffff00c707950 */ /* 0x003fea0003c3ffff */
        .weak           $__internal_5_$__cuda_sm3x_div_rn_noftz_f32_slowpath
        .type           $__internal_5_$__cuda_sm3x_div_rn_noftz_f32_slowpath,@function
        .size           $__internal_5_$__cuda_sm3x_div_rn_noftz_f32_slowpath,(.L_x_108 - $__internal_5_$__cuda_sm3x_div_rn_noftz_f32_slowpath)
$__internal_5_$__cuda_sm3x_div_rn_noftz_f32_slowpath:
[----:B------:R-:W-:Y:S01]  /*0e40*/  SHF.R.U32.HI R13, RZ, 0x17, R3 ;  /* 0x00000017ff0d7819 */ /* 0x000fe20000011603 */
[----:B------:R-:W-:Y:S01]  /*0e50*/  BSSY.RECONVERGENT B2, `(.L_x_69) ;  /* 0x0000062000027945 */ /* 0x000fe20003800200 */
        /* <DEDUP_REMOVED lines=32> */
.L_x_70:
[----:B------:R-:W-:Y:S01]  /*1060*/  LEA R14, R13, 0xc0800000, 0x17 ;  /* 0xc08000000d0e7811 */ /* 0x000fe200078eb8ff */
[----:B------:R-:W-:Y:S04]  /*1070*/  BSSY.RECONVERGENT B3, `(.L_x_75) ;  /* 0x0000036000037945 */ /* 0x000fe80003800200 */
[----:B------:R-:W-:Y:S02]  /*1080*/  IMAD.IADD R15, R3, 0x1, -R14 ;  /* 0x00000001030f7824 */ /* 0x000fe400078e0a0e */
[----:B------:R-:W-:Y:S02]  /*1090*/  VIADD R14, R16, 0xffffff81 ;  /* 0xffffff81100e7836 */ /* 0x000fe40000000000 */
[----:B------:R-:W0:Y:S01]  /*10a0*/  MUFU.RCP R3, R15 ;  /* 0x0000000f00037308 */ /* 0x000e220000001000 */
[----:B------:R-:W-:Y:S01]  /*10b0*/  FADD.FTZ R17, -R15, -RZ ;  /* 0x800000ff0f117221 */ /* 0x000fe20000010100 */
[C---:B------:R-:W-:Y:S01]  /*10c0*/  IMAD R0, R14.reuse, -0x800000, R0 ;  /* 0xff8000000e007824 */ /* 0x040fe200078e0200 */
[----:B------:R-:W-:-:S05]  /*10d0*/  IADD3 R14, PT, PT, R14, 0x7f, -R13 ;  /* 0x0000007f0e0e7810 */ /* 0x000fca0007ffe80d */
[----:B------:R-:W-:Y:S02]  /*10e0*/  IMAD.IADD R14, R14, 0x1, R11 ;  /* 0x000000010e0e7824 */ /* 0x000fe400078e020b */
[----:B0-----:R-:W-:-:S04]  /*10f0*/  FFMA R16, R3, R17, 1 ;  /* 0x3f80000003107423 */ /* 0x001fc80000000011 */
        /* <DEDUP_REMOVED lines=19> */
[-CC-:B------:R-:W-:Y:S01]  /*1230*/  FFMA.RZ R11, R3, R17.reuse, R18.reuse ;  /* 0x00000011030b7223 */ /* 0x180fe2000000c012 */
[----:B------:R-:W-:Y:S02]  /*1240*/  VIADD R16, R15, 0x20 ;  /* 0x000000200f107836 */ /* 0x000fe40000000000 */
[-CC-:B------:R-:W-:Y:S01]  /*1250*/  FFMA.RM R14, R3, R17.reuse, R18.reuse ;  /* 0x00000011030e7223 */ /* 0x180fe20000004012 */
[----:B------:R-:W-:Y:S02]  /*1260*/  ISETP.NE.AND P2, PT, R15, RZ, PT ;  /* 0x000000ff0f00720c */ /* 0x000fe40003f45270 */
        /* <DEDUP_REMOVED lines=14> */
[----:B------:R-:W-:-:S05]  /*1350*/  LOP3.LUT R3, R3, R14, RZ, 0xc0, !PT ;  /* 0x0000000e03037212 */ /* 0x000fca00078ec0ff */
[----:B------:R-:W-:-:S05]  /*1360*/  IMAD.IADD R3, R16, 0x1, R3 ;  /* 0x0000000110037824 */ /* 0x000fca00078e0203 */
[----:B------:R-:W-:Y:S01]  /*1370*/  LOP3.LUT R0, R3, R0, RZ, 0xfc, !PT ;  /* 0x0000000003007212 */ /* 0x000fe200078efcff */
[----:B------:R-:W-:Y:S06]  /*1380*/  BRA `(.L_x_78) ;  /* 0x0000000000107947 */ /* 0x000fec0003800000 */
.L_x_77:
[----:B------:R-:W-:-:S04]  /*1390*/  LOP3.LUT R0, R0, 0x80000000, RZ, 0xc0, !PT ;  /* 0x8000000000007812 */ /* 0x000fc800078ec0ff */
[----:B------:R-:W-:Y:S01]  /*13a0*/  LOP3.LUT R0, R0, 0x7f800000, RZ, 0xfc, !PT ;  /* 0x7f80000000007812 */ /* 0x000fe200078efcff */
[----:B------:R-:W-:Y:S06]  /*13b0*/  BRA `(.L_x_78) ;  /* 0x0000000000047947 */ /* 0x000fec0003800000 */
.L_x_76:
[----:B------:R-:W-:-:S07]  /*13c0*/  IMAD R0, R14, 0x800000, R0 ;  /* 0x008000000e007824 */ /* 0x000fce00078e0200 */
.L_x_78:
[----:B------:R-:W-:Y:S05]  /*13d0*/  BSYNC.RECONVERGENT B3 ;  /* 0x0000000000037941 */ /* 0x000fea0003800200 */
.L_x_75:
[----:B------:R-:W-:Y:S05]  /*13e0*/  BRA `(.L_x_79) ;  /* 0x0000000000207947 */ /* 0x000fea0003800000 */
.L_x_74:
[----:B------:R-:W-:-:S04]  /*13f0*/  LOP3.LUT R0, R3, 0x80000000, R0, 0x48, !PT ;  /* 0x8000000003007812 */ /* 0x000fc800078e4800 */
[----:B------:R-:W-:Y:S01]  /*1400*/  LOP3.LUT R0, R0, 0x7f800000, RZ, 0xfc, !PT ;  /* 0x7f80000000007812 */ /* 0x000fe200078efcff */
[----:B------:R-:W-:Y:S06]  /*1410*/  BRA `(.L_x_79) ;  /* 0x0000000000147947 */ /* 0x000fec0003800000 */
.L_x_73:
[----:B------:R-:W-:Y:S01]  /*1420*/  LOP3.LUT R0, R3, 0x80000000, R0, 0x48, !PT ;  /* 0x8000000003007812 */ /* 0x000fe200078e4800 */
[----:B------:R-:W-:Y:S06]  /*1430*/  BRA `(.L_x_79) ;  /* 0x00000000000c7947 */ /* 0x000fec0003800000 */
.L_x_72:
[----:B------:R-:W0:Y:S01]  /*1440*/  MUFU.RSQ R0, -QNAN ;  /* 0xffc0000000007908 */ /* 0x000e220000001400 */
[----:B------:R-:W-:Y:S05]  /*1450*/  BRA `(.L_x_79) ;  /* 0x0000000000047947 */ /* 0x000fea0003800000 */
.L_x_71:
[----:B------:R-:W-:-:S07]  /*1460*/  FADD.FTZ R0, R0, R3 ;  /* 0x0000000300007221 */ /* 0x000fce0000010000 */
.L_x_79:
[----:B------:R-:W-:Y:S05]  /*1470*/  BSYNC.RECONVERGENT B2 ;  /* 0x0000000000027941 */ /* 0x000fea0003800200 */
.L_x_69:
[----:B------:R-:W-:-:S04]  /*1480*/  IMAD.MOV.U32 R13, RZ, RZ, 0x0 ;  /* 0x00000000ff0d7424 */ /* 0x000fc800078e00ff */
[----:B0-----:R-:W-:Y:S05]  /*1490*/  RET.REL.NODEC R12 `(_Z16baygr2bgr_kernalPhS_iiffff) ;  /* 0xffffffe80cd87950 */ /* 0x001fea0003c3ffff */
.L_x_80:
        /* <DEDUP_REMOVED lines=14> */
.L_x_108:


//--------------------- .text._Z9bgr2rgbfpPhPfii  --------------------------
	.section	.text._Z9bgr2rgbfpPhPfii,"ax",@progbits
	.align	128
        .global         _Z9bgr2rgbfpPhPfii
        .type           _Z9bgr2rgbfpPhPfii,@function
        .size           _Z9bgr2rgbfpPhPfii,(.L_x_109 - _Z9bgr2rgbfpPhPfii)
        .other          _Z9bgr2rgbfpPhPfii,@"STO_CUDA_ENTRY STV_DEFAULT"
_Z9bgr2rgbfpPhPfii:
.text._Z9bgr2rgbfpPhPfii:
[----:B------:R-:W-:Y:S01]  /*0000*/  LDC R1, c[0x0][0x37c] ;  /* 0x0000df00ff017b82 */ /* 0x000fe20000000800 */
[----:B------:R-:W0:Y:S07]  /*0010*/  S2R R6, SR_TID.X ;  /* 0x0000000000067919 */ /* 0x000e2e0000002100 */
[----:B------:R-:W0:Y:S01]  /*0020*/  S2UR UR4, SR_CTAID.X ;  /* 0x00000000000479c3 */ /* 0x000e220000002500 */
[----:B------:R-:W1:Y:S07]  /*0030*/  LDCU.64 UR6, c[0x0][0x380] ;  /* 0x00007000ff0677ac */ /* 0x000e6e0008000a00 */
[----:B------:R-:W0:Y:S02]  /*0040*/  LDC R3, c[0x0][0x390] ;  /* 0x0000e400ff037b82 */ /* 0x000e240000000800 */
[----:B0-----:R-:W-:Y:S01]  /*0050*/  IMAD R6, R6, R3, UR4 ;  /* 0x0000000406067e24 */ /* 0x001fe2000f8e0203 */
[----:B------:R-:W0:Y:S03]  /*0060*/  LDCU.64 UR4, c[0x0][0x358] ;  /* 0x00006b00ff0477ac */ /* 0x000e260008000a00 */
[----:B------:R-:W-:-:S05]  /*0070*/  IMAD R0, R6, 0x3, RZ ;  /* 0x0000000306007824 */ /* 0x000fca00078e02ff */
[----:B-1----:R-:W-:-:S04]  /*0080*/  IADD3 R4, P0, PT, R0, UR6, RZ ;  /* 0x0000000600047c10 */ /* 0x002fc8000ff1e0ff */
[----:B------:R-:W-:-:S05]  /*0090*/  LEA.HI.X.SX32 R5, R0, UR7, 0x1, P0 ;  /* 0x0000000700057c11 */ /* 0x000fca00080f0eff */
[----:B0-----:R-:W2:Y:S01]  /*00a0*/  LDG.E.U8 R0, desc[UR4][R4.64+0x2] ;  /* 0x0000020404007981 */ /* 0x001ea2000c1e1100 */
[----:B------:R-:W-:Y:S01]  /*00b0*/  IMAD.MOV.U32 R3, RZ, RZ, 0x3b808081 ;  /* 0x3b808081ff037424 */ /* 0x000fe200078e00ff */
[----:B------:R-:W-:Y:S01]  /*00c0*/  BSSY.RECONVERGENT B0, `(.L_x_81) ;  /* 0x000000e000007945 */ /* 0x000fe20003800200 */
[----:B------:R-:W-:-:S04]  /*00d0*/  IMAD.MOV.U32 R7, RZ, RZ, 0x437f0000 ;  /* 0x437f0000ff077424 */ /* 0x000fc800078e00ff */
[----:B------:R-:W-:-:S04]  /*00e0*/  FFMA R2, R3, -R7, 1 ;  /* 0x3f80000003027423 */ /* 0x000fc80000000807 */
[----:B------:R-:W-:Y:S01]  /*00f0*/  FFMA R3, R2, R3, 0.0039215688593685626984 ;  /* 0x3b80808102037423 */ /* 0x000fe20000000003 */
[----:B--2---:R-:W-:-:S04]  /*0100*/  I2FP.F32.U32 R0, R0 ;  /* 0x0000000000007245 */ /* 0x004fc80000201000 */
[----:B------:R-:W0:Y:S01]  /*0110*/  FCHK P0, R0, 255 ;  /* 0x437f000000007902 */ /* 0x000e220000000000 */
[----:B------:R-:W-:-:S04]  /*0120*/  FFMA R2, R0, R3, RZ ;  /* 0x0000000300027223 */ /* 0x000fc800000000ff */
[----:B------:R-:W-:-:S04]  /*0130*/  FFMA R8, R2, -255, R0 ;  /* 0xc37f000002087823 */ /* 0x000fc80000000000 */
[----:B------:R-:W-:Y:S01]  /*0140*/  FFMA R2, R3, R8, R2 ;  /* 0x0000000803027223 */ /* 0x000fe20000000002 */
[----:B0-----:R-:W-:Y:S06]  /*0150*/  @!P0 BRA `(.L_x_82) ;  /* 0x0000000000108947 */ /* 0x001fec0003800000 */
[----:B------:R-:W-:Y:S01]  /*0160*/  IMAD.MOV.U32 R3, RZ, RZ, R0 ;  /* 0x000000ffff037224 */ /* 0x000fe200078e0000 */
[----:B------:R-:W-:-:S07]  /*0170*/  MOV R10, 0x190 ;  /* 0x00000190000a7802 */ /* 0x000fce0000000f00 */
[----:B------:R-:W-:Y:S05]  /*0180*/  CALL.REL.NOINC `($__internal_6_$__cuda_sm3x_div_rn_noftz_f32_slowpath) ;  /* 0x0000000000a87944 */ /* 0x000fea0003c00000 */
[----:B------:R-:W-:-:S07]  /*0190*/  IMAD.MOV.U32 R2, RZ, RZ, R0 ;  /* 0x000000ffff027224 */ /* 0x000fce00078e0000 */
.L_x_82:
[----:B------:R-:W-:Y:S05]  /*01a0*/  BSYNC.RECONVERGENT B0 ;  /* 0x0000000000007941 */ /* 0x000fea0003800200 */
.L_x_81:
[----:B------:R-:W2:Y:S01]  /*01b0*/  LDG.E.U8 R0, desc[UR4][R4.64+0x1] ;  /* 0x0000010404007981 */ /* 0x000ea2000c1e1100 */
[----:B------:R-:W-:Y:S01]  /*01c0*/  IMAD.MOV.U32 R8, RZ, RZ, 0x3b808081 ;  /* 0x3b808081ff087424 */ /* 0x000fe200078e00ff */
[----:B------:R-:W-:Y:S03]  /*01d0*/  BSSY.RECONVERGENT B0, `(.L_x_83) ;  /* 0x000000c000007945 */ /* 0x000fe60003800200 */
[----:B------:R-:W-:Y:S01]  /*01e0*/  FFMA R9, R8, -R7, 1 ;  /* 0x3f80000008097423 */ /* 0x000fe20000000807 */
[----:B--2---:R-:W-:-:S03]  /*01f0*/  I2FP.F32.U32 R3, R0 ;  /* 0x0000000000037245 */ /* 0x004fc60000201000 */
[----:B------:R-:W-:Y:S01]  /*0200*/  FFMA R0, R9, R8, 0.0039215688593685626984 ;  /* 0x3b80808109007423 */ /* 0x000fe20000000008 */
[----:B------:R-:W0:Y:S03]  /*0210*/  FCHK P0, R3, 255 ;  /* 0x437f000003007902 */ /* 0x000e260000000000 */
[----:B------:R-:W-:-:S04]  /*0220*/  FFMA R8, R0, R3, RZ ;  /* 0x0000000300087223 */ /* 0x000fc800000000ff */
[----:B------:R-:W-:-:S04]  /*0230*/  FFMA R9, R8, -255, R3 ;  /* 0xc37f000008097823 */ /* 0x000fc80000000003 */
[----:B------:R-:W-:Y:S01]  /*0240*/  FFMA R8, R0, R9, R8 ;  /* 0x0000000900087223 */ /* 0x000fe20000000008 */
[----:B0-----:R-:W-:Y:S06]  /*0250*/  @!P0 BRA `(.L_x_84) ;  /* 0x00000000000c8947 */ /* 0x001fec0003800000 */
[----:B------:R-:W-:-:S07]  /*0260*/  MOV R10, 0x280 ;  /* 0x00000280000a7802 */ /* 0x000fce0000000f00 */
[----:B------:R-:W-:Y:S05]  /*0270*/  CALL.REL.NOINC `($__internal_6_$__cuda_sm3x_div_rn_noftz_f32_slowpath) ;  /* 0x00000000006c7944 */ /* 0x000fea0003c00000 */
[----:B------:R-:W-:-:S07]  /*0280*/  IMAD.MOV.U32 R8, RZ, RZ, R0 ;  /* 0x000000ffff087224 */ /* 0x000fce00078e0000 */
.L_x_84:
[----:B------:R-:W-:Y:S05]  /*0290*/  BSYNC.RECONVERGENT B0 ;  /* 0x0000000000007941 */ /* 0x000fea0003800200 */
.L_x_83:
[----:B------:R-:W2:Y:S01]  /*02a0*/  LDG.E.U8 R4, desc[UR4][R4.64] ;  /* 0x0000000404047981 */ /* 0x000ea2000c1e1100 */
[----:B------:R-:W-:Y:S01]  /*02b0*/  HFMA2 R0, -RZ, RZ, 0.9375, -7.688999176025390625e-06 ;  /* 0x3b808081ff007431 */ /* 0x000fe200000001ff */
[----:B------:R-:W-:Y:S04]  /*02c0*/  BSSY.RECONVERGENT B0, `(.L_x_85) ;  /* 0x000000c000007945 */ /* 0x000fe80003800200 */
        /* <DEDUP_REMOVED lines=8> */
[----:B------:R-:W-:-:S07]  /*0350*/  MOV R10, 0x370 ;  /* 0x00000370000a7802 */ /* 0x000fce0000000f00 */
[----:B------:R-:W-:Y:S05]  /*0360*/  CALL.REL.NOINC `($__internal_6_$__cuda_sm3x_div_rn_noftz_f32_slowpath) ;  /* 0x0000000000307944 */ /* 0x000fea0003c00000 */
[----:B------:R-:W-:-:S07]  /*0370*/  IMAD.MOV.U32 R9, RZ, RZ, R0 ;  /* 0x000000ffff097224 */ /* 0x000fce00078e0000 */
.L_x_86:
[----:B------:R-:W-:Y:S05]  /*0380*/  BSYNC.RECONVERGENT B0 ;  /* 0x0000000000007941 */ /* 0x000fea0003800200 */
.L_x_85:
[----:B------:R-:W0:Y:S08]  /*0390*/  LDC.64 R4, c[0x0][0x388] ;  /* 0x0000e200ff047b82 */ /* 0x000e300000000a00 */
[----:B------:R-:W1:Y:S01]  /*03a0*/  LDC.64 R10, c[0x0][0x390] ;  /* 0x0000e400ff0a7b82 */ /* 0x000e620000000a00 */
[----:B0-----:R-:W-:-:S05]  /*03b0*/  IMAD.WIDE R6, R6, 0x4, R4 ;  /* 0x0000000406067825 */ /* 0x001fca00078e0204 */
[----:B------:R-:W-:Y:S01]  /*03c0*/  STG.E desc[UR4][R6.64], R2 ;  /* 0x0000000206007986 */ /* 0x000fe2000c101904 */
[----:B-1----:R-:W-:-:S04]  /*03d0*/  IMAD R11, R10, R11, RZ ;  /* 0x0000000b0a0b7224 */ /* 0x002fc800078e02ff */
[----:B------:R-:W-:-:S05]  /*03e0*/  IMAD.WIDE R4, R11, 0x4, R6 ;  /* 0x000000040b047825 */ /* 0x000fca00078e0206 */
[----:B------:R-:W-:Y:S01]  /*03f0*/  STG.E desc[UR4][R4.64], R8 ;  /* 0x0000000804007986 */ /* 0x000fe2000c101904 */
[----:B------:R-:W-:-:S05]  /*0400*/  IMAD.WIDE R10, R11, 0x4, R4 ;  /* 0x000000040b0a7825 */ /* 0x000fca00078e0204 */
[----:B------:R-:W-:Y:S01]  /*0410*/  STG.E desc[UR4][R10.64], R9 ;  /* 0x000000090a007986 */ /* 0x000fe2000c101904 */
[----:B------:R-:W-:Y:S05]  /*0420*/  EXIT ;  /* 0x000000000000794d */ /* 0x000fea0003800000 */
        .weak           $__internal_6_$__cuda_sm3x_div_rn_noftz_f32_slowpath
        .type           $__internal_6_$__cuda_sm3x_div_rn_noftz_f32_slowpath,@function
        .size           $__internal_6_$__cuda_sm3x_div_rn_noftz_f32_slowpath,(.L_x_109 - $__internal_6_$__cuda_sm3x_div_rn_noftz_f32_slowpath)
$__internal_6_$__cuda_sm3x_div_rn_noftz_f32_slowpath:
[----:B------:R-:W-:Y:S01]  /*0430*/  SHF.R.U32.HI R11, RZ, 0x17, R7 ;  /* 0x00000017ff0b7819 */ /* 0x000fe20000011607 */
[----:B------:R-:W-:Y:S01]  /*0440*/  BSSY.RECONVERGENT B1, `(.L_x_87) ;  /* 0x0000064000017945 */ /* 0x000fe20003800200 */
[----:B------:R-:W-:Y:S01]  /*0450*/  SHF.R.U32.HI R0, RZ, 0x17, R3 ;  /* 0x00000017ff007819 */ /* 0x000fe20000011603 */
[----:B------:R-:W-:Y:S01]  /*0460*/  IMAD.MOV.U32 R12, RZ, RZ, 0x437f0000 ;  /* 0x437f0000ff0c7424 */ /* 0x000fe200078e00ff */
        /* <DEDUP_REMOVED lines=8> */
[----:B------:R-:W-:Y:S02]  /*04f0*/  MOV R0, 0x437f0000 ;  /* 0x437f000000007802 */ /* 0x000fe40000000f00 */
        /* <DEDUP_REMOVED lines=23> */
.L_x_88:
[----:B------:R-:W-:Y:S01]  /*0670*/  LEA R13, R11, 0xc0800000, 0x17 ;  /* 0xc08000000b0d7811 */ /* 0x000fe200078eb8ff */
[----:B------:R-:W-:Y:S04]  /*0680*/  BSSY.RECONVERGENT B2, `(.L_x_93) ;  /* 0x0000036000027945 */ /* 0x000fe80003800200 */
[----:B------:R-:W-:Y:S01]  /*0690*/  IMAD.IADD R13, R12, 0x1, -R13 ;  /* 0x000000010c0d7824 */ /* 0x000fe200078e0a0d */
[----:B------:R-:W-:-:S03]  /*06a0*/  IADD3 R12, PT, PT, R16, -0x7f, RZ ;  /* 0xffffff81100c7810 */ /* 0x000fc60007ffe0ff */
        /* <DEDUP_REMOVED lines=31> */
[C---:B------:R-:W-:Y:S01]  /*08a0*/  VIADD R14, R11.reuse, 0x20 ;  /* 0x000000200b0e7836 */ /* 0x040fe20000000000 */
[----:B------:R-:W-:Y:S02]  /*08b0*/  IADD3 R11, PT, PT, -R11, RZ, RZ ;  /* 0x000000ff0b0b7210 */ /* 0x000fe40007ffe1ff */
        /* <DEDUP_REMOVED lines=14> */
.L_x_95:
[----:B------:R-:W-:-:S04]  /*09a0*/  LOP3.LUT R0, R0, 0x80000000, RZ, 0xc0, !PT ;  /* 0x8000000000007812 */ /* 0x000fc800078ec0ff */
[----:B------:R-:W-:Y:S01]  /*09b0*/  LOP3.LUT R0, R0, 0x7f800000, RZ, 0xfc, !PT ;  /* 0x7f80000000007812 */ /* 0x000fe200078efcff */
[----:B------:R-:W-:Y:S06]  /*09c0*/  BRA `(.L_x_96) ;  /* 0x0000000000047947 */ /* 0x000fec0003800000 */
.L_x_94:
[----:B------:R-:W-:-:S07]  /*09d0*/  IMAD R0, R12, 0x800000, R0 ;  /* 0x008000000c007824 */ /* 0x000fce00078e0200 */
.L_x_96:
[----:B------:R-:W-:Y:S05]  /*09e0*/  BSYNC.RECONVERGENT B2 ;  /* 0x0000000000027941 */ /* 0x000fea0003800200 */
.L_x_93:
[----:B------:R-:W-:Y:S05]  /*09f0*/  BRA `(.L_x_97) ;  /* 0x0000000000207947 */ /* 0x000fea0003800000 */
.L_x_92:
[----:B------:R-:W-:-:S04]  /*0a00*/  LOP3.LUT R0, R12, 0x80000000, R3, 0x48, !PT ;  /* 0x800000000c007812 */ /* 0x000fc800078e4803 */
[----:B------:R-:W-:Y:S01]  /*0a10*/  LOP3.LUT R0, R0, 0x7f800000, RZ, 0xfc, !PT ;  /* 0x7f80000000007812 */ /* 0x000fe200078efcff */
[----:B------:R-:W-:Y:S06]  /*0a20*/  BRA `(.L_x_97) ;  /* 0x0000000000147947 */ /* 0x000fec0003800000 */
.L_x_91:
[----:B------:R-:W-:Y:S01]  /*0a30*/  LOP3.LUT R0, R12, 0x80000000, R3, 0x48, !PT ;  /* 0x800000000c007812 */ /* 0x000fe200078e4803 */
[----:B------:R-:W-:Y:S06]  /*0a40*/  BRA `(.L_x_97) ;  /* 0x00000000000c7947 */ /* 0x000fec0003800000 */
.L_x_90:
[----:B------:R-:W0:Y:S01]  /*0a50*/  MUFU.RSQ R0, -QNAN ;  /* 0xffc0000000007908 */ /* 0x000e220000001400 */
[----:B------:R-:W-:Y:S05]  /*0a60*/  BRA `(.L_x_97) ;  /* 0x0000000000047947 */ /* 0x000fea0003800000 */
.L_x_89:
[----:B------:R-:W-:-:S07]  /*0a70*/  FADD.FTZ R0, R3, R0 ;  /* 0x0000000003007221 */ /* 0x000fce0000010000 */
.L_x_97:
[----:B------:R-:W-:Y:S05]  /*0a80*/  BSYNC.RECONVERGENT B1 ;  /* 0x0000000000017941 */ /* 0x000fea0003800200 */
.L_x_87:
[----:B------:R-:W-:-:S04]  /*0a90*/  IMAD.MOV.U32 R11, RZ, RZ, 0x0 ;  /* 0x00000000ff0b7424 */ /* 0x000fc800078e00ff */
[----:B0-----:R-:W-:Y:S05]  /*0aa0*/  RET.REL.NODEC R10 `(_Z9bgr2rgbfpPhPfii) ;  /* 0xfffffff40a547950 */ /* 0x001fea0003c3ffff */
.L_x_98:
        /* <DEDUP_REMOVED lines=13> */
.L_x_109:


//--------------------- .text._Z15yuyv2bgr_kernalPhS_ii --------------------------
	.section	.text._Z15yuyv2bgr_kernalPhS_ii,"ax",@progbits
	.align	128
        .global         _Z15yuyv2bgr_kernalPhS_ii
        .type           _Z15yuyv2bgr_kernalPhS_ii,@function
        .size           _Z15yuyv2bgr_kernalPhS_ii,(.L_x_110 - _Z15yuyv2bgr_kernalPhS_ii)
        .other          _Z15yuyv2bgr_kernalPhS_ii,@"STO_CUDA_ENTRY STV_DEFAULT"
_Z15yuyv2bgr_kernalPhS_ii:
.text._Z15yuyv2bgr_kernalPhS_ii:
[----:B------:R-:W-:Y:S01]  /*0000*/  LDC R1, c[0x0][0x37c] ;  /* 0x0000df00ff017b82 */ /* 0x000fe20000000800 */
[----:B------:R-:W0:Y:S07]  /*0010*/  S2R R26, SR_TID.X ;  /* 0x00000000001a7919 */ /* 0x000e2e0000002100 */
[----:B------:R-:W1:Y:S01]  /*0020*/  S2UR UR5, SR_CTAID.X ;  /* 0x00000000000579c3 */ /* 0x000e620000002500 */
[----:B------:R-:W0:Y:S01]  /*0030*/  LDCU UR4, c[0x0][0x390] ;  /* 0x00007200ff0477ac */ /* 0x000e220008000800 */
[----:B------:R-:W2:Y:S01]  /*0040*/  LDCU.64 UR8, c[0x0][0x380] ;  /* 0x00007000ff0877ac */ /* 0x000ea20008000a00 */
[----:B------:R-:W3:Y:S01]  /*0050*/  LDCU.64 UR6, c[0x0][0x358] ;  /* 0x00006b00ff0677ac */ /* 0x000ee20008000a00 */
[----:B0-----:R-:W-:-:S04]  /*0060*/  IMAD R26, R26, UR4, RZ ;  /* 0x000000041a1a7c24 */ /* 0x001fc8000f8e02ff */
[----:B-1----:R-:W-:-:S04]  /*0070*/  VIADD R0, R26, UR5 ;  /* 0x000000051a007c36 */ /* 0x002fc80008000000 */
[----:B------:R-:W-:-:S05]  /*0080*/  IMAD.SHL.U32 R0, R0, 0x2, RZ ;  /* 0x0000000200007824 */ /* 0x000fca00078e00ff */
[----:B--2---:R-:W-:-:S04]  /*0090*/  IADD3 R2, P0, PT, R0, UR8, RZ ;  /* 0x0000000800027c10 */ /* 0x004fc8000ff1e0ff */
[----:B------:R-:W-:-:S05]  /*00a0*/  LEA.HI.X.SX32 R3, R0, UR9, 0x1, P0 ;  /* 0x0000000900037c11 */ /* 0x000fca00080f0eff */
[----:B---3--:R0:W5:Y:S01]  /*00b0*/  LDG.E.U8 R27, desc[UR6][R2.64] ;  /* 0x00000006021b7981 */ /* 0x008162000c1e1100 */
[----:B------:R-:W-:-:S09]  /*00c0*/  ULOP3.LUT UR4, UR5, 0x1, URZ, 0xc0, !UPT ;  /* 0x0000000105047892 */ /* 0x000fd2000f8ec0ff */
[----:B------:R-:W1:Y:S02]  /*00d0*/  I2F.F64.U32 R4, UR4 ;  /* 0x0000000400047d12 */ /* 0x000e640008201800 */
[----:B-1----:R-:W-:-:S04]  /*00e0*/  SHF.R.U32.HI R0, RZ, 0x14, R5 ;  /* 0x00000014ff007819 */ /* 0x002fc80000011605 */
[----:B------:R-:W-:-:S05]  /*00f0*/  LOP3.LUT R0, R0, 0x7ff, RZ, 0xc0, !PT ;  /* 0x000007ff00007812 */ /* 0x000fca00078ec0ff */
[----:B------:R-:W-:-:S05]  /*0100*/  VIADD R7, R0, 0xfffffc0c ;  /* 0xfffffc0c00077836 */ /* 0x000fca0000000000 */
[CC--:B------:R-:W-:Y:S02]  /*0110*/  SHF.L.U32 R0, R4.reuse, R7.reuse, RZ ;  /* 0x0000000704007219 */ /* 0x0c0fe400000006ff */
[----:B------:R-:W-:Y:S02]  /*0120*/  SHF.L.U64.HI R7, R4, R7, R5 ;  /* 0x0000000704077219 */ /* 0x000fe40000010205 */
[----:B------:R-:W-:Y:S02]  /*0130*/  ISETP.NE.U32.AND P0, PT, R0, RZ, PT ;  /* 0x000000ff0000720c */ /* 0x000fe40003f05070 */
[----:B------:R-:W-:Y:S02]  /*0140*/  MOV R0, 0x170 ;  /* 0x0000017000007802 */ /* 0x000fe40000000f00 */
[----:B0-----:R-:W-:-:S13]  /*0150*/  ISETP.NE.AND.EX P0, PT, R7, -0x80000000, PT, P0 ;  /* 0x800000000700780c */ /* 0x001fda0003f05300 */
[----:B-----5:R-:W-:Y:S05]  /*0160*/  CALL.REL.NOINC `($_Z15yuyv2bgr_kernalPhS_ii$__internal_accurate_pow) ;  /* 0x0000000000dc7944 */ /* 0x020fea0003c00000 */
[----:B------:R-:W-:Y:S01]  /*0170*/  IMAD.MOV.U32 R4, RZ, RZ, R7 ;  /* 0x000000ffff047224 */ /* 0x000fe200078e0007 */
[----:B------:R-:W-:Y:S01]  /*0180*/  ISETP.NE.AND P1, PT, RZ, UR4, PT ;  /* 0x00000004ff007c0c */ /* 0x000fe2000bf25270 */
[----:B------:R-:W-:-:S06]  /*0190*/  IMAD.MOV.U32 R5, RZ, RZ, R10 ;  /* 0x000000ffff057224 */ /* 0x000fcc00078e000a */
[----:B------:R-:W-:-:S10]  /*01a0*/  DADD R4, -RZ, -R4 ;  /* 0x00000000ff047229 */ /* 0x000fd40000000904 */
[----:B------:R-:W-:Y:S02]  /*01b0*/  FSEL R7, R4, R7, !P0 ;  /* 0x0000000704077208 */ /* 0x000fe40004000000 */
[----:B------:R-:W-:Y:S02]  /*01c0*/  FSEL R4, R5, R10, !P0 ;  /* 0x0000000a05047208 */ /* 0x000fe40004000000 */
[----:B------:R-:W-:Y:S02]  /*01d0*/  FSEL R6, R7, RZ, P1 ;  /* 0x000000ff07067208 */ /* 0x000fe40000800000 */
[----:B------:R-:W-:-:S06]  /*01e0*/  FSEL R7, R4, 1.875, P1 ;  /* 0x3ff0000004077808 */ /* 0x000fcc0000800000 */
[----:B------:R-:W0:Y:S02]  /*01f0*/  F2I.F64.TRUNC R7, R6 ;  /* 0x0000000600077311 */ /* 0x000e24000030d100 */
[----:B0-----:R-:W-:-:S04]  /*0200*/  IADD3 R2, P0, PT, R7, R2, RZ ;  /* 0x0000000207027210 */ /* 0x001fc80007f1e0ff */
[----:B------:R-:W-:-:S05]  /*0210*/  LEA.HI.X.SX32 R3, R7, R3, 0x1, P0 ;  /* 0x0000000307037211 */ /* 0x000fca00000f0eff */
[----:B------:R-:W2:Y:S04]  /*0220*/  LDG.E.U8 R0, desc[UR6][R2.64] ;  /* 0x0000000602007981 */ /* 0x000ea8000c1e1100 */
[----:B------:R-:W3:Y:S01]  /*0230*/  LDG.E.U8 R10, desc[UR6][R2.64+0x2] ;  /* 0x00000206020a7981 */ /* 0x000ee2000c1e1100 */
[----:B------:R-:W-:Y:S01]  /*0240*/  VIADD R27, R27, 0xfffffff0 ;  /* 0xfffffff01b1b7836 */ /* 0x000fe20000000000 */
[----:B------:R-:W-:Y:S01]  /*0250*/  UMOV UR8, 0x76c8b439 ;  /* 0x76c8b43900087882 */ /* 0x000fe20000000000 */
[----:B------:R-:W-:Y:S01]  /*0260*/  UMOV UR9, 0x3ff29fbe ;  /* 0x3ff29fbe00097882 */ /* 0x000fe20000000000 */
[----:B------:R-:W-:Y:S01]  /*0270*/  UMOV UR10, 0x9374bc6a ;  /* 0x9374bc6a000a7882 */ /* 0x000fe20000000000 */
[----:B------:R-:W0:Y:S01]  /*0280*/  I2F.F64 R4, R27 ;  /* 0x0000001b00047312 */ /* 0x000e220000201c00 */
[----:B------:R-:W-:Y:S01]  /*0290*/  UMOV UR11, 0x3fea0418 ;  /* 0x3fea0418000b7882 */ /* 0x000fe20000000000 */
[----:B0-----:R-:W-:Y:S01]  /*02a0*/  DMUL R4, R4, UR8 ;  /* 0x0000000804047c28 */ /* 0x001fe20008000000 */
[----:B------:R-:W-:Y:S01]  /*02b0*/  UMOV UR8, 0x4bc6a7f0 ;  /* 0x4bc6a7f000087882 */ /* 0x000fe20000000000 */
[----:B------:R-:W-:Y:S01]  /*02c0*/  UMOV UR9, 0x3ff98937 ;  /* 0x3ff9893700097882 */ /* 0x000fe20000000000 */
[----:B--2---:R-:W-:-:S02]  /*02d0*/  VIADD R8, R0, 0xffffff80 ;  /* 0xffffff8000087836 */ /* 0x004fc40000000000 */
[----:B---3--:R-:W-:-:S04]  /*02e0*/  VIADD R0, R10, 0xffffff80 ;  /* 0xffffff800a007836 */ /* 0x008fc80000000000 */
[----:B------:R-:W0:Y:S08]  /*02f0*/  I2F.F64 R8, R8 ;  /* 0x0000000800087312 */ /* 0x000e300000201c00 */
[----:B------:R-:W1:Y:S01]  /*0300*/  I2F.F64 R6, R0 ;  /* 0x0000000000067312 */ /* 0x000e620000201c00 */
[----:B0-----:R-:W-:Y:S01]  /*0310*/  DFMA R10, R8, UR8, R4 ;  /* 0x00000008080a7c2b */ /* 0x001fe20008000004 */
[----:B------:R-:W-:Y:S01]  /*0320*/  UMOV UR8, 0x2f1a9fbe ;  /* 0x2f1a9fbe00087882 */ /* 0x000fe20000000000 */
[----:B------:R-:W-:-:S02]  /*0330*/  UMOV UR9, 0x400024dd ;  /* 0x400024dd00097882 */ /* 0x000fc40000000000 */
[--C-:B-1----:R-:W-:Y:S01]  /*0340*/  DFMA R2, R6, UR8, R4.reuse ;  /* 0x0000000806027c2b */ /* 0x102fe20008000004 */
[----:B------:R-:W-:Y:S01]  /*0350*/  UMOV UR8, 0xdd2f1aa0 ;  /* 0xdd2f1aa000087882 */ /* 0x000fe20000000000 */
[----:B------:R-:W-:Y:S01]  /*0360*/  DFMA R4, R8, -UR10, R4 ;  /* 0x8000000a08047c2b */ /* 0x000fe20008000004 */
[----:B------:R-:W-:-:S03]  /*0370*/  UMOV UR9, 0x3fd90624 ;  /* 0x3fd9062400097882 */ /* 0x000fc60000000000 */
[----:B------:R-:W0:Y:S04]  /*0380*/  F2F.F32.F64 R10, R10 ;  /* 0x0000000a000a7310 */ /* 0x000e280000301000 */
[----:B------:R-:W-:Y:S01]  /*0390*/  DFMA R4, R6, -UR8, R4 ;  /* 0x8000000806047c2b */ /* 0x000fe20008000004 */
[----:B------:R-:W1:Y:S03]  /*03a0*/  LDCU.64 UR8, c[0x0][0x388] ;  /* 0x00007100ff0877ac */ /* 0x000e660008000a00 */
[----:B------:R-:W2:Y:S01]  /*03b0*/  F2F.F32.F64 R2, R2 ;  /* 0x0000000200027310 */ /* 0x000ea20000301000 */
[----:B------:R-:W-:-:S04]  /*03c0*/  VIADD R7, R26, UR5 ;  /* 0x000000051a077c36 */ /* 0x000fc80008000000 */
[----:B------:R-:W-:-:S03]  /*03d0*/  IMAD R7, R7, 0x3, RZ ;  /* 0x0000000307077824 */ /* 0x000fc600078e02ff */
[----:B------:R-:W3:Y:S08]  /*03e0*/  F2F.F32.F64 R4, R4 ;  /* 0x0000000400047310 */ /* 0x000ef00000301000 */
[----:B0-----:R-:W0:Y:S01]  /*03f0*/  F2I.TRUNC.NTZ R9, R10 ;  /* 0x0000000a00097305 */ /* 0x001e22000020f100 */
[----:B-1----:R-:W-:-:S04]  /*0400*/  IADD3 R6, P0, PT, R7, UR8, RZ ;  /* 0x0000000807067c10 */ /* 0x002fc8000ff1e0ff */
[----:B------:R-:W-:-:S03]  /*0410*/  LEA.HI.X.SX32 R7, R7, UR9, 0x1, P0 ;  /* 0x0000000907077c11 */ /* 0x000fc600080f0eff */
[----:B--2---:R-:W1:Y:S01]  /*0420*/  F2I.TRUNC.NTZ R0, R2 ;  /* 0x0000000200007305 */ /* 0x004e62000020f100 */
[----:B0-----:R-:W-:-:S07]  /*0430*/  VIMNMX R9, PT, PT, RZ, R9, !PT ;  /* 0x00000009ff097248 */ /* 0x001fce0007fe0100 */
[----:B---3--:R-:W0:Y:S01]  /*0440*/  F2I.TRUNC.NTZ R8, R4 ;  /* 0x0000000400087305 */ /* 0x008e22000020f100 */
[----:B------:R-:W-:Y:S02]  /*0450*/  VIMNMX R9, PT, PT, R9, 0xff, PT ;  /* 0x000000ff09097848 */ /* 0x000fe40003fe0100 */
[----:B-1----:R-:W-:-:S03]  /*0460*/  VIMNMX R0, PT, PT, RZ, R0, !PT ;  /* 0x00000000ff007248 */ /* 0x002fc60007fe0100 */
[----:B------:R-:W-:Y:S01]  /*0470*/  STG.E.U8 desc[UR6][R6.64], R9 ;  /* 0x0000000906007986 */ /* 0x000fe2000c101106 */
[----:B------:R-:W-:Y:S02]  /*0480*/  VIMNMX R3, PT, PT, R0, 0xff, PT ;  /* 0x000000ff00037848 */ /* 0x000fe40003fe0100 */
[----:B0-----:R-:W-:-:S03]  /*0490*/  VIMNMX R8, PT, PT, RZ, R8, !PT ;  /* 0x00000008ff087248 */ /* 0x001fc60007fe0100 */
[----:B------:R-:W-:Y:S01]  /*04a0*/  STG.E.U8 desc[UR6][R6.64+0x2], R3 ;  /* 0x0000020306007986 */ /* 0x000fe2000c101106 */
[----:B------:R-:W-:-:S05]  /*04b0*/  VIMNMX R5, PT, PT, R8, 0xff, PT ;  /* 0x000000ff08057848 */ /* 0x000fca0003fe0100 */
[----:B------:R-:W-:Y:S01]  /*04c0*/  STG.E.U8 desc[UR6][R6.64+0x1], R5 ;  /* 0x0000010506007986 */ /* 0x000fe2000c101106 */
[----:B------:R-:W-:Y:S05]  /*04d0*/  EXIT ;  /* 0x000000000000794d */ /* 0x000fea0003800000 */
        .type           $_Z15yuyv2bgr_kernalPhS_ii$__internal_accurate_pow,@function
        .size           $_Z15yuyv2bgr_kernalPhS_ii$__internal_accurate_pow,(.L_x_110 - $_Z15yuyv2bgr_kernalPhS_ii$__internal_accurate_pow)
$_Z15yuyv2bgr_kernalPhS_ii$__internal_accurate_pow:
[----:B------:R-:W0:Y:S01]  /*04e0*/  MUFU.RCP64H R15, 2 ;  /* 0x40000000000f7908 */ /* 0x000e220000001800 */
[----:B------:R-:W-:Y:S01]  /*04f0*/  IMAD.MOV.U32 R6, RZ, RZ, 0x0 ;  /* 0x00000000ff067424 */ /* 0x000fe200078e00ff */
[----:B------:R-:W-:Y:S01]  /*0500*/  UMOV UR8, 0x7d2cafe2 ;  /* 0x7d2cafe200087882 */ /* 0x000fe20000000000 */
[----:B------:R-:W-:Y:S01]  /*0510*/  IMAD.MOV.U32 R7, RZ, RZ, 0x40000000 ;  /* 0x40000000ff077424 */ /* 0x000fe200078e00ff */
[----:B------:R-:W-:Y:S01]  /*0520*/  UMOV UR9, 0x3eb0f5ff ;  /* 0x3eb0f5ff00097882 */ /* 0x000fe20000000000 */
[----:B------:R-:W-:Y:S01]  /*0530*/  IMAD.MOV.U32 R14, RZ, RZ, RZ ;  /* 0x000000ffff0e7224 */ /* 0x000fe200078e00ff */
[----:B------:R-:W-:Y:S01]  /*0540*/  UMOV UR10, 0x3b39803f ;  /* 0x3b39803f000a7882 */ /* 0x000fe20000000000 */
[----:B------:R-:W-:Y:S01]  /*0550*/  IMAD.MOV.U32 R8, RZ, RZ, 0x41ad3b5a ;  /* 0x41ad3b5aff087424 */ /* 0x000fe200078e00ff */
[----:B------:R-:W-:Y:S01]  /*0560*/  UMOV UR11, 0x3c7abc9e ;  /* 0x3c7abc9e000b7882 */ /* 0x000fe20000000000 */
[----:B------:R-:W-:Y:S02]  /*0570*/  IMAD.MOV.U32 R9, RZ, RZ, 0x3ed0f5d2 ;  /* 0x3ed0f5d2ff097424 */ /* 0x000fe400078e00ff */
[----:B0-----:R-:W-:-:S08]  /*0580*/  DFMA R6, R14, -R6, 1 ;  /* 0x3ff000000e06742b */ /* 0x001fd00000000806 */
[----:B------:R-:W-:-:S08]  /*0590*/  DFMA R6, R6, R6, R6 ;  /* 0x000000060606722b */ /* 0x000fd00000000006 */
[----:B------:R-:W-:-:S08]  /*05a0*/  DFMA R14, R14, R6, R14 ;  /* 0x000000060e0e722b */ /* 0x000fd0000000000e */
[----:B------:R-:W-:-:S08]  /*05b0*/  DMUL R6, RZ, R14 ;  /* 0x0000000eff067228 */ /* 0x000fd00000000000 */
[----:B------:R-:W-:-:S08]  /*05c0*/  DFMA R6, RZ, R14, R6 ;  /* 0x0000000eff06722b */ /* 0x000fd00000000006 */
[----:B------:R-:W-:Y:S02]  /*05d0*/  DMUL R12, R6, R6 ;  /* 0x00000006060c7228 */ /* 0x000fe40000000000 */
[----:B------:R-:W-:-:S06]  /*05e0*/  DADD R10, RZ, -R6 ;  /* 0x00000000ff0a7229 */ /* 0x000fcc0000000806 */
[----:B------:R-:W-:Y:S01]  /*05f0*/  DFMA R8, R12, UR8, R8 ;  /* 0x000000080c087c2b */ /* 0x000fe20008000008 */
[----:B------:R-:W-:Y:S01]  /*0600*/  UMOV UR8, 0x75488a3f ;  /* 0x75488a3f00087882 */ /* 0x000fe20000000000 */
[----:B------:R-:W-:Y:S01]  /*0610*/  UMOV UR9, 0x3ef3b20a ;  /* 0x3ef3b20a00097882 */ /* 0x000fe20000000000 */
[----:B------:R-:W-:Y:S02]  /*0620*/  DADD R18, R10, R10 ;  /* 0x000000000a127229 */ /* 0x000fe4000000000a */
[----:B------:R-:W-:-:S03]  /*0630*/  DMUL R10, R6, R6 ;  /* 0x00000006060a7228 */ /* 0x000fc60000000000 */
[----:B------:R-:W-:Y:S01]  /*0640*/  DFMA R8, R12, R8, UR8 ;  /* 0x000000080c087e2b */ /* 0x000fe20008000008 */
[----:B------:R-:W-:Y:S01]  /*0650*/  UMOV UR8, 0xe4faecd5 ;  /* 0xe4faecd500087882 */ /* 0x000fe20000000000 */
[----:B------:R-:W-:Y:S01]  /*0660*/  UMOV UR9, 0x3f1745cd ;  /* 0x3f1745cd00097882 */ /* 0x000fe20000000000 */
[----:B------:R-:W-:-:S05]  /*0670*/  DFMA R18, RZ, -R6, R18 ;  /* 0x80000006ff12722b */ /* 0x000fca0000000012 */
[----:B------:R-:W-:Y:S01]  /*0680*/  DFMA R8, R12, R8, UR8 ;  /* 0x000000080c087e2b */ /* 0x000fe20008000008 */
[----:B------:R-:W-:Y:S01]  /*0690*/  UMOV UR8, 0x258a578b ;  /* 0x258a578b00087882 */ /* 0x000fe20000000000 */
[----:B------:R-:W-:Y:S01]  /*06a0*/  UMOV UR9, 0x3f3c71c7 ;  /* 0x3f3c71c700097882 */ /* 0x000fe20000000000 */
[----:B------:R-:W-:-:S05]  /*06b0*/  DMUL R14, R14, R18 ;  /* 0x000000120e0e7228 */ /* 0x000fca0000000000 */
[----:B------:R-:W-:Y:S01]  /*06c0*/  DFMA R8, R12, R8, UR8 ;  /* 0x000000080c087e2b */ /* 0x000fe20008000008 */
[----:B------:R-:W-:Y:S01]  /*06d0*/  UMOV UR8, 0x9242b910 ;  /* 0x9242b91000087882 */ /* 0x000fe20000000000 */
[----:B------:R-:W-:-:S03]  /*06e0*/  UMOV UR9, 0x3f624924 ;  /* 0x3f62492400097882 */ /* 0x000fc60000000000 */
[----:B------:R-:W-:Y:S02]  /*06f0*/  VIADD R23, R15, 0x100000 ;  /* 0x001000000f177836 */ /* 0x000fe40000000000 */
[----:B------:R-:W-:Y:S01]  /*0700*/  IMAD.MOV.U32 R22, RZ, RZ, R14 ;  /* 0x000000ffff167224 */ /* 0x000fe200078e000e */
[----:B------:R-:W-:Y:S01]  /*0710*/  DFMA R8, R12, R8, UR8 ;  /* 0x000000080c087e2b */ /* 0x000fe20008000008 */
[----:B------:R-:W-:Y:S01]  /*0720*/  UMOV UR8, 0x99999dfb ;  /* 0x99999dfb00087882 */ /* 0x000fe20000000000 */
[----:B------:R-:W-:-:S06]  /*0730*/  UMOV UR9, 0x3f899999 ;  /* 0x3f89999900097882 */ /* 0x000fcc0000000000 */
[----:B------:R-:W-:Y:S01]  /*0740*/  DFMA R16, R12, R8, UR8 ;  /* 0x000000080c107e2b */ /* 0x000fe20008000008 */
[----:B------:R-:W-:Y:S01]  /*0750*/  UMOV UR8, 0x55555555 ;  /* 0x5555555500087882 */ /* 0x000fe20000000000 */
[----:B------:R-:W-:-:S06]  /*0760*/  UMOV UR9, 0x3fb55555 ;  /* 0x3fb5555500097882 */ /* 0x000fcc0000000000 */
[----:B------:R-:W-:-:S08]  /*0770*/  DFMA R8, R12, R16, UR8 ;  /* 0x000000080c087e2b */ /* 0x000fd00008000010 */
[----:B------:R-:W-:Y:S01]  /*0780*/  DADD R20, -R8, UR8 ;  /* 0x0000000808147e29 */ /* 0x000fe20008000100 */
[----:B------:R-:W-:Y:S01]  /*0790*/  UMOV UR8, 0xb9e7b0 ;  /* 0x00b9e7b000087882 */ /* 0x000fe20000000000 */
[----:B------:R-:W-:-:S06]  /*07a0*/  UMOV UR9, 0x3c46a4cb ;  /* 0x3c46a4cb00097882 */ /* 0x000fcc0000000000 */
[----:B------:R-:W-:Y:S02]  /*07b0*/  DFMA R16, R12, R16, R20 ;  /* 0x000000100c10722b */ /* 0x000fe40000000014 */
[C---:B------:R-:W-:Y:S02]  /*07c0*/  DMUL R12, R6.reuse, R10 ;  /* 0x0000000a060c7228 */ /* 0x040fe40000000000 */
[----:B------:R-:W-:-:S04]  /*07d0*/  DFMA R20, R6, R6, -R10 ;  /* 0x000000060614722b */ /* 0x000fc8000000080a */
[----:B------:R-:W-:Y:S01]  /*07e0*/  DADD R16, R16, -UR8 ;  /* 0x8000000810107e29 */ /* 0x000fe20008000000 */
[----:B------:R-:W-:Y:S01]  /*07f0*/  UMOV UR8, 0xfefa39ef ;  /* 0xfefa39ef00087882 */ /* 0x000fe20000000000 */
[C---:B------:R-:W-:Y:S01]  /*0800*/  DFMA R18, R6.reuse, R10, -R12 ;  /* 0x0000000a0612722b */ /* 0x040fe2000000080c */
[----:B------:R-:W-:Y:S01]  /*0810*/  UMOV UR9, 0x3fe62e42 ;  /* 0x3fe62e4200097882 */ /* 0x000fe20000000000 */
[----:B------:R-:W-:-:S04]  /*0820*/  DFMA R20, R6, R22, R20 ;  /* 0x000000160614722b */ /* 0x000fc80000000014 */
[----:B------:R-:W-:Y:S02]  /*0830*/  DADD R24, R8, R16 ;  /* 0x0000000008187229 */ /* 0x000fe40000000010 */
[----:B------:R-:W-:-:S06]  /*0840*/  DFMA R18, R14, R10, R18 ;  /* 0x0000000a0e12722b */ /* 0x000fcc0000000012 */
[----:B------:R-:W-:Y:S02]  /*0850*/  DMUL R10, R24, R12 ;  /* 0x0000000c180a7228 */ /* 0x000fe40000000000 */
[----:B------:R-:W-:Y:S02]  /*0860*/  DFMA R18, R6, R20, R18 ;  /* 0x000000140612722b */ /* 0x000fe40000000012 */
[----:B------:R-:W-:-:S04]  /*0870*/  DADD R20, R8, -R24 ;  /* 0x0000000008147229 */ /* 0x000fc80000000818 */
[----:B------:R-:W-:-:S04]  /*0880*/  DFMA R8, R24, R12, -R10 ;  /* 0x0000000c1808722b */ /* 0x000fc8000000080a */
[----:B------:R-:W-:-:S04]  /*0890*/  DADD R20, R16, R20 ;  /* 0x0000000010147229 */ /* 0x000fc80000000014 */
[----:B------:R-:W-:-:S08]  /*08a0*/  DFMA R8, R24, R18, R8 ;  /* 0x000000121808722b */ /* 0x000fd00000000008 */
[----:B------:R-:W-:-:S08]  /*08b0*/  DFMA R20, R20, R12, R8 ;  /* 0x0000000c1414722b */ /* 0x000fd00000000008 */
[----:B------:R-:W-:-:S08]  /*08c0*/  DADD R12, R10, R20 ;  /* 0x000000000a0c7229 */ /* 0x000fd00000000014 */
[--C-:B------:R-:W-:Y:S02]  /*08d0*/  DADD R8, R6, R12.reuse ;  /* 0x0000000006087229 */ /* 0x100fe4000000000c */
[----:B------:R-:W-:-:S06]  /*08e0*/  DADD R10, R10, -R12 ;  /* 0x000000000a0a7229 */ /* 0x000fcc000000080c */
[----:B------:R-:W-:Y:S02]  /*08f0*/  DADD R6, R6, -R8 ;  /* 0x0000000006067229 */ /* 0x000fe40000000808 */
[----:B------:R-:W-:-:S06]  /*0900*/  DADD R10, R20, R10 ;  /* 0x00000000140a7229 */ /* 0x000fcc000000000a */
[----:B------:R-:W-:-:S08]  /*0910*/  DADD R6, R12, R6 ;  /* 0x000000000c067229 */ /* 0x000fd00000000006 */
[----:B------:R-:W-:-:S08]  /*0920*/  DADD R6, R10, R6 ;  /* 0x000000000a067229 */ /* 0x000fd00000000006 */
[----:B------:R-:W-:-:S08]  /*0930*/  DADD R14, R14, R6 ;  /* 0x000000000e0e7229 */ /* 0x000fd00000000006 */
[----:B------:R-:W-:-:S08]  /*0940*/  DADD R10, R8, R14 ;  /* 0x00000000080a7229 */ /* 0x000fd0000000000e */
[--C-:B------:R-:W-:Y:S02]  /*0950*/  DFMA R6, RZ, UR8, R10.reuse ;  /* 0x00000008ff067c2b */ /* 0x100fe4000800000a */
[----:B------:R-:W-:-:S06]  /*0960*/  DADD R8, R8, -R10 ;  /* 0x0000000008087229 */ /* 0x000fcc000000080a */
[----:B------:R-:W-:Y:S02]  /*0970*/  DFMA R12, RZ, -UR8, R6 ;  /* 0x80000008ff0c7c2b */ /* 0x000fe40008000006 */
[----:B------:R-:W-:-:S06]  /*0980*/  DADD R8, R14, R8 ;  /* 0x000000000e087229 */ /* 0x000fcc0000000008 */
[----:B------:R-:W-:Y:S01]  /*0990*/  DADD R12, -R10, R12 ;  /* 0x000000000a0c7229 */ /* 0x000fe2000000010c */
[----:B------:R-:W-:-:S05]  /*09a0*/  IMAD.SHL.U32 R10, R5, 0x2, RZ ;  /* 0x00000002050a7824 */ /* 0x000fca00078e00ff */
[----:B------:R-:W-:Y:S02]  /*09b0*/  ISETP.GT.U32.AND P1, PT, R10, -0x2000001, PT ;  /* 0xfdffffff0a00780c */ /* 0x000fe40003f24070 */
[----:B------:R-:W-:Y:S01]  /*09c0*/  DADD R8, R8, -R12 ;  /* 0x0000000008087229 */ /* 0x000fe2000000080c */
[----:B------:R-:W-:Y:S01]  /*09d0*/  LOP3.LUT R13, R5, 0xff0fffff, RZ, 0xc0, !PT ;  /* 0xff0fffff050d7812 */ /* 0x000fe200078ec0ff */
[----:B------:R-:W-:-:S03]  /*09e0*/  IMAD.MOV.U32 R12, RZ, RZ, R4 ;  /* 0x000000ffff0c7224 */ /* 0x000fc600078e0004 */
[----:B------:R-:W-:-:S03]  /*09f0*/  SEL R13, R13, R5, P1 ;  /* 0x000000050d0d7207 */ /* 0x000fc60000800000 */
[----:B------:R-:W-:-:S08]  /*0a00*/  DFMA R8, RZ, UR10, R8 ;  /* 0x0000000aff087c2b */ /* 0x000fd00008000008 */
[----:B------:R-:W-:-:S08]  /*0a10*/  DADD R10, R6, R8 ;  /* 0x00000000060a7229 */ /* 0x000fd00000000008 */
[----:B------:R-:W-:Y:S02]  /*0a20*/  DADD R6, R6, -R10 ;  /* 0x0000000006067229 */ /* 0x000fe4000000080a */
[----:B------:R-:W-:-:S06]  /*0a30*/  DMUL R4, R10, R12 ;  /* 0x0000000c0a047228 */ /* 0x000fcc0000000000 */
[----:B------:R-:W-:Y:S02]  /*0a40*/  DADD R6, R8, R6 ;  /* 0x0000000008067229 */ /* 0x000fe40000000006 */
[----:B------:R-:W-:Y:S01]  /*0a50*/  DFMA R10, R10, R12, -R4 ;  /* 0x0000000c0a0a722b */ /* 0x000fe20000000804 */
[----:B------:R-:W-:Y:S02]  /*0a60*/  IMAD.MOV.U32 R8, RZ, RZ, 0x652b82fe ;  /* 0x652b82feff087424 */ /* 0x000fe400078e00ff */
[----:B------:R-:W-:-:S05]  /*0a70*/  IMAD.MOV.U32 R9, RZ, RZ, 0x3ff71547 ;  /* 0x3ff71547ff097424 */ /* 0x000fca00078e00ff */
[----:B------:R-:W-:-:S08]  /*0a80*/  DFMA R10, R6, R12, R10 ;  /* 0x0000000c060a722b */ /* 0x000fd0000000000a */
[----:B------:R-:W-:-:S08]  /*0a90*/  DADD R6, R4, R10 ;  /* 0x0000000004067229 */ /* 0x000fd0000000000a */
[----:B------:R-:W-:Y:S02]  /*0aa0*/  DFMA R8, R6, R8, 6.75539944105574400000e+15 ;  /* 0x433800000608742b */ /* 0x000fe40000000008 */
[----:B------:R-:W-:Y:S01]  /*0ab0*/  FSETP.GEU.AND P1, PT, |R7|, 4.1917929649353027344, PT ;  /* 0x4086232b0700780b */ /* 0x000fe20003f2e200 */
[----:B------:R-:W-:-:S05]  /*0ac0*/  DADD R4, R4, -R6 ;  /* 0x0000000004047229 */ /* 0x000fca0000000806 */
[----:B------:R-:W-:-:S03]  /*0ad0*/  DADD R12, R8, -6.75539944105574400000e+15 ;  /* 0xc3380000080c7429 */ /* 0x000fc60000000000 */
[----:B------:R-:W-:-:S05]  /*0ae0*/  DADD R10, R10, R4 ;  /* 0x000000000a0a7229 */ /* 0x000fca0000000004 */
[----:B------:R-:W-:Y:S01]  /*0af0*/  DFMA R14, R12, -UR8, R6 ;  /* 0x800000080c0e7c2b */ /* 0x000fe20008000006 */
[----:B------:R-:W-:Y:S01]  /*0b00*/  UMOV UR8, 0x3b39803f ;  /* 0x3b39803f00087882 */ /* 0x000fe20000000000 */
[----:B------:R-:W-:-:S06]  /*0b10*/  UMOV UR9, 0x3c7abc9e ;  /* 0x3c7abc9e00097882 */ /* 0x000fcc0000000000 */
[----:B------:R-:W-:Y:S01]  /*0b20*/  DFMA R12, R12, -UR8, R14 ;  /* 0x800000080c0c7c2b */ /* 0x000fe2000800000e */
[----:B------:R-:W-:Y:S01]  /*0b30*/  UMOV UR8, 0x69ce2bdf ;  /* 0x69ce2bdf00087882 */ /* 0x000fe20000000000 */
[----:B------:R-:W-:Y:S01]  /*0b40*/  IMAD.MOV.U32 R14, RZ, RZ, -0x35dec16 ;  /* 0xfca213eaff0e7424 */ /* 0x000fe200078e00ff */
[----:B------:R-:W-:Y:S01]  /*0b50*/  UMOV UR9, 0x3e5ade15 ;  /* 0x3e5ade1500097882 */ /* 0x000fe20000000000 */
[----:B------:R-:W-:-:S06]  /*0b60*/  IMAD.MOV.U32 R15, RZ, RZ, 0x3e928af3 ;  /* 0x3e928af3ff0f7424 */ /* 0x000fcc00078e00ff */
[----:B------:R-:W-:Y:S01]  /*0b70*/  DFMA R14, R12, UR8, R14 ;  /* 0x000000080c0e7c2b */ /* 0x000fe2000800000e */
[----:B------:R-:W-:Y:S01]  /*0b80*/  UMOV UR8, 0x62401315 ;  /* 0x6240131500087882 */ /* 0x000fe20000000000 */
[----:B------:R-:W-:-:S06]  /*0b90*/  UMOV UR9, 0x3ec71dee ;  /* 0x3ec71dee00097882 */ /* 0x000fcc0000000000 */
[----:B------:R-:W-:Y:S01]  /*0ba0*/  DFMA R14, R12, R14, UR8 ;  /* 0x000000080c0e7e2b */ /* 0x000fe2000800000e */
        /* <DEDUP_REMOVED lines=20> */
[----:B------:R-:W-:-:S08]  /*0cf0*/  DFMA R14, R12, R14, UR8 ;  /* 0x000000080c0e7e2b */ /* 0x000fd0000800000e */
[----:B------:R-:W-:-:S08]  /*0d00*/  DFMA R14, R12, R14, 1 ;  /* 0x3ff000000c0e742b */ /* 0x000fd0000000000e */
[----:B------:R-:W-:-:S10]  /*0d10*/  DFMA R12, R12, R14, 1 ;  /* 0x3ff000000c0c742b */ /* 0x000fd4000000000e */
[----:B------:R-:W-:Y:S02]  /*0d20*/  IMAD R5, R8, 0x100000, R13 ;  /* 0x0010000008057824 */ /* 0x000fe400078e020d */
[----:B------:R-:W-:Y:S01]  /*0d30*/  IMAD.MOV.U32 R4, RZ, RZ, R12 ;  /* 0x000000ffff047224 */ /* 0x000fe200078e000c */
[----:B------:R-:W-:Y:S06]  /*0d40*/  @!P1 BRA `(.L_x_99) ;  /* 0x0000000000349947 */ /* 0x000fec0003800000 */
[----:B------:R-:W-:Y:S01]  /*0d50*/  FSETP.GEU.AND P2, PT, |R7|, 4.2275390625, PT ;  /* 0x408748000700780b */ /* 0x000fe20003f4e200 */
[C---:B------:R-:W-:Y:S02]  /*0d60*/  DADD R4, R6.reuse, +INF ;  /* 0x7ff0000006047429 */ /* 0x040fe40000000000 */
[----:B------:R-:W-:-:S08]  /*0d70*/  DSETP.GEU.AND P1, PT, R6, RZ, PT ;  /* 0x000000ff0600722a */ /* 0x000fd00003f2e000 */
[----:B------:R-:W-:Y:S02]  /*0d80*/  FSEL R4, R4, RZ, P1 ;  /* 0x000000ff04047208 */ /* 0x000fe40000800000 */
[----:B------:R-:W-:Y:S01]  /*0d90*/  FSEL R5, R5, RZ, P1 ;  /* 0x000000ff05057208 */ /* 0x000fe20000800000 */
[----:B------:R-:W-:Y:S06]  /*0da0*/  @P2 BRA `(.L_x_99) ;  /* 0x00000000001c2947 */ /* 0x000fec0003800000 */
[----:B------:R-:W-:-:S04]  /*0db0*/  LEA.HI R4, R8, R8, RZ, 0x1 ;  /* 0x0000000808047211 */ /* 0x000fc800078f08ff */
[----:B------:R-:W-:-:S05]  /*0dc0*/  SHF.R.S32.HI R5, RZ, 0x1, R4 ;  /* 0x00000001ff057819 */ /* 0x000fca0000011404 */
[----:B------:R-:W-:Y:S02]  /*0dd0*/  IMAD.IADD R4, R8, 0x1, -R5 ;  /* 0x0000000108047824 */ /* 0x000fe400078e0a05 */
[----:B------:R-:W-:-:S03]  /*0de0*/  IMAD R13, R5, 0x100000, R13 ;  /* 0x00100000050d7824 */ /* 0x000fc600078e020d */
[----:B------:R-:W-:Y:S01]  /*0df0*/  LEA R5, R4, 0x3ff00000, 0x14 ;  /* 0x3ff0000004057811 */ /* 0x000fe200078ea0ff */
[----:B------:R-:W-:-:S06]  /*0e00*/  IMAD.MOV.U32 R4, RZ, RZ, RZ ;  /* 0x000000ffff047224 */ /* 0x000fcc00078e00ff */
[----:B------:R-:W-:-:S11]  /*0e10*/  DMUL R4, R12, R4 ;  /* 0x000000040c047228 */ /* 0x000fd60000000000 */
.L_x_99:
[----:B------:R-:W-:Y:S02]  /*0e20*/  DFMA R10, R10, R4, R4 ;  /* 0x000000040a0a722b */ /* 0x000fe40000000004 */
[----:B------:R-:W-:-:S08]  /*0e30*/  DSETP.NEU.AND P1, PT, |R4|, +INF , PT ;  /* 0x7ff000000400742a */ /* 0x000fd00003f2d200 */
[----:B------:R-:W-:Y:S01]  /*0e40*/  FSEL R7, R4, R10, !P1 ;  /* 0x0000000a04077208 */ /* 0x000fe20004800000 */
[----:B------:R-:W-:Y:S01]  /*0e50*/  IMAD.MOV.U32 R4, RZ, RZ, R0 ;  /* 0x000000ffff047224 */ /* 0x000fe200078e0000 */
[----:B------:R-:W-:Y:S01]  /*0e60*/  FSEL R10, R5, R11, !P1 ;  /* 0x0000000b050a7208 */ /* 0x000fe20004800000 */
[----:B------:R-:W-:-:S04]  /*0e70*/  IMAD.MOV.U32 R5, RZ, RZ, 0x0 ;  /* 0x00000000ff057424 */ /* 0x000fc800078e00ff */
[----:B------:R-:W-:Y:S05]  /*0e80*/  RET.REL.NODEC R4 `(_Z15yuyv2bgr_kernalPhS_ii) ;  /* 0xfffffff0045c7950 */ /* 0x000fea0003c3ffff */
.L_x_100:
        /* <DEDUP_REMOVED lines=15> */
.L_x_110:


//--------------------- .text._Z15yuyv2yuv_kernalPhS_ii --------------------------
	.section	.text._Z15yuyv2yuv_kernalPhS_ii,"ax",@progbits
	.align	128
        .global         _Z15yuyv2yuv_kernalPhS_ii
        .type           _Z15yuyv2yuv_kernalPhS_ii,@function
        .size           _Z15yuyv2yuv_kernalPhS_ii,(.L_x_111 - _Z15yuyv2yuv_kernalPhS_ii)
        .other          _Z15yuyv2yuv_kernalPhS_ii,@"STO_CUDA_ENTRY STV_DEFAULT"
_Z15yuyv2yuv_kernalPhS_ii:
.text._Z15yuyv2yuv_kernalPhS_ii:
[----:B------:R-:W-:Y:S01]  /*0000*/  LDC R1, c[0x0][0x37c] ;  /* 0x0000df00ff017b82 */ /* 0x000fe20000000800 */
[----:B------:R-:W0:Y:S07]  /*0010*/  S2R R0, SR_TID.X ;  /* 0x0000000000007919 */ /* 0x000e2e0000002100 */
[----:B------:R-:W0:Y:S01]  /*0020*/  S2UR UR4, SR_CTAID.X ;  /* 0x00000000000479c3 */ /* 0x000e220000002500 */
[----:B------:R-:W1:Y:S01]  /*0030*/  LDCU.128 UR8, c[0x0][0x380] ;  /* 0x00007000ff0877ac */ /* 0x000e620008000c00 */
[----:B------:R-:W2:Y:S06]  /*0040*/  LDCU.64 UR6, c[0x0][0x358] ;  /* 0x00006b00ff0677ac */ /* 0x000eac0008000a00 */
[----:B------:R-:W0:Y:S02]  /*0050*/  LDC R3, c[0x0][0x390] ;  /* 0x0000e400ff037b82 */ /* 0x000e240000000800 */
[----:B0-----:R-:W-:-:S04]  /*0060*/  IMAD R0, R0, R3, UR4 ;  /* 0x0000000400007e24 */ /* 0x001fc8000f8e0203 */
[----:B------:R-:W-:-:S05]  /*0070*/  IMAD.SHL.U32 R3, R0, 0x2, RZ ;  /* 0x0000000200037824 */ /* 0x000fca00078e00ff */
[----:B-1----:R-:W-:-:S04]  /*0080*/  IADD3 R2, P0, PT, R3, UR8, RZ ;  /* 0x0000000803027c10 */ /* 0x002fc8000ff1e0ff */
[----:B------:R-:W-:-:S05]  /*0090*/  LEA.HI.X.SX32 R3, R3, UR9, 0x1, P0 ;  /* 0x0000000903037c11 */ /* 0x000fca00080f0eff */
[----:B--2---:R-:W2:Y:S01]  /*00a0*/  LDG.E.U8 R9, desc[UR6][R2.64] ;  /* 0x0000000602097981 */ /* 0x004ea2000c1e1100 */
[----:B------:R-:W-:Y:S01]  /*00b0*/  ULOP3.LUT UR4, UR4, 0x1, URZ, 0xc0, !UPT ;  /* 0x0000000104047892 */ /* 0x000fe2000f8ec0ff */
[----:B------:R-:W-:-:S05]  /*00c0*/  IMAD R0, R0, 0x3, RZ ;  /* 0x0000000300007824 */ /* 0x000fca00078e02ff */
[----:B------:R-:W-:-:S03]  /*00d0*/  IADD3 R4, P0, PT, R0, UR10, RZ ;  /* 0x0000000a00047c10 */ /* 0x000fc6000ff1e0ff */
[----:B------:R-:W0:Y:S01]  /*00e0*/  I2F.F64.U32 R6, UR4 ;  /* 0x0000000400067d12 */ /* 0x000e220008201800 */
[----:B------:R-:W-:Y:S02]  /*00f0*/  LEA.HI.X.SX32 R5, R0, UR11, 0x1, P0 ;  /* 0x0000000b00057c11 */ /* 0x000fe400080f0eff */
[----:B0-----:R-:W-:-:S04]  /*0100*/  SHF.R.U32.HI R8, RZ, 0x14, R7 ;  /* 0x00000014ff087819 */ /* 0x001fc80000011607 */
[----:B------:R-:W-:-:S05]  /*0110*/  LOP3.LUT R8, R8, 0x7ff, RZ, 0xc0, !PT ;  /* 0x000007ff08087812 */ /* 0x000fca00078ec0ff */
[----:B------:R-:W-:-:S05]  /*0120*/  VIADD R11, R8, 0xfffffc0c ;  /* 0xfffffc0c080b7836 */ /* 0x000fca0000000000 */
[CC--:B------:R-:W-:Y:S02]  /*0130*/  SHF.L.U32 R0, R6.reuse, R11.reuse, RZ ;  /* 0x0000000b06007219 */ /* 0x0c0fe400000006ff */
[----:B------:R-:W-:Y:S02]  /*0140*/  SHF.L.U64.HI R11, R6, R11, R7 ;  /* 0x0000000b060b7219 */ /* 0x000fe40000010207 */
[----:B------:R-:W-:Y:S02]  /*0150*/  ISETP.NE.U32.AND P0, PT, R0, RZ, PT ;  /* 0x000000ff0000720c */ /* 0x000fe40003f05070 */
[----:B------:R-:W-:Y:S02]  /*0160*/  MOV R0, 0x1a0 ;  /* 0x000001a000007802 */ /* 0x000fe40000000f00 */
[----:B------:R-:W-:Y:S01]  /*0170*/  ISETP.NE.AND.EX P0, PT, R11, -0x80000000, PT, P0 ;  /* 0x800000000b00780c */ /* 0x000fe20003f05300 */
[----:B--2---:R0:W-:-:S12]  /*0180*/  STG.E.U8 desc[UR6][R4.64], R9 ;  /* 0x0000000904007986 */ /* 0x0041d8000c101106 */
[----:B0-----:R-:W-:Y:S05]  /*0190*/  CALL.REL.NOINC `($_Z15yuyv2yuv_kernalPhS_ii$__internal_accurate_pow) ;  /* 0x0000000000407944 */ /* 0x001fea0003c00000 */
[----:B------:R-:W-:Y:S01]  /*01a0*/  IMAD.MOV.U32 R6, RZ, RZ, R9 ;  /* 0x000000ffff067224 */ /* 0x000fe200078e0009 */
[----:B------:R-:W-:Y:S01]  /*01b0*/  ISETP.NE.AND P1, PT, RZ, UR4, PT ;  /* 0x00000004ff007c0c */ /* 0x000fe2000bf25270 */
[----:B------:R-:W-:-:S06]  /*01c0*/  IMAD.MOV.U32 R7, RZ, RZ, R12 ;  /* 0x000000ffff077224 */ /* 0x000fcc00078e000c */
[----:B------:R-:W-:-:S10]  /*01d0*/  DADD R6, -RZ, -R6 ;  /* 0x00000000ff067229 */ /* 0x000fd40000000906 */
[----:B------:R-:W-:Y:S02]  /*01e0*/  FSEL R7, R7, R12, !P0 ;  /* 0x0000000c07077208 */ /* 0x000fe40004000000 */
[----:B------:R-:W-:Y:S02]  /*01f0*/  FSEL R6, R6, R9, !P0 ;  /* 0x0000000906067208 */ /* 0x000fe40004000000 */
[----:B------:R-:W-:Y:S02]  /*0200*/  FSEL R7, R7, 1.875, P1 ;  /* 0x3ff0000007077808 */ /* 0x000fe40000800000 */
[----:B------:R-:W-:-:S04]  /*0210*/  FSEL R6, R6, RZ, P1 ;  /* 0x000000ff06067208 */ /* 0x000fc80000800000 */
[----:B------:R-:W0:Y:S02]  /*0220*/  F2I.F64.TRUNC R7, R6 ;  /* 0x0000000600077311 */ /* 0x000e24000030d100 */
[----:B0-----:R-:W-:-:S04]  /*0230*/  IADD3 R2, P0, PT, R7, R2, RZ ;  /* 0x0000000207027210 */ /* 0x001fc80007f1e0ff */
[----:B------:R-:W-:-:S05]  /*0240*/  LEA.HI.X.SX32 R3, R7, R3, 0x1, P0 ;  /* 0x0000000307037211 */ /* 0x000fca00000f0eff */
[----:B------:R-:W2:Y:S04]  /*0250*/  LDG.E.U8 R9, desc[UR6][R2.64] ;  /* 0x0000000602097981 */ /* 0x000ea8000c1e1100 */
[----:B--2---:R-:W-:Y:S04]  /*0260*/  STG.E.U8 desc[UR6][R4.64+0x1], R9 ;  /* 0x0000010904007986 */ /* 0x004fe8000c101106 */
[----:B------:R-:W2:Y:S04]  /*0270*/  LDG.E.U8 R11, desc[UR6][R2.64+0x2] ;  /* 0x00000206020b7981 */ /* 0x000ea8000c1e1100 */
[----:B--2---:R-:W-:Y:S01]  /*0280*/  STG.E.U8 desc[UR6][R4.64+0x2], R11 ;  /* 0x0000020b04007986 */ /* 0x004fe2000c101106 */
[----:B------:R-:W-:Y:S05]  /*0290*/  EXIT ;  /* 0x000000000000794d */ /* 0x000fea0003800000 */
        .type           $_Z15yuyv2yuv_kernalPhS_ii$__internal_accurate_pow,@function
        .size           $_Z15yuyv2yuv_kernalPhS_ii$__internal_accurate_pow,(.L_x_111 - $_Z15yuyv2yuv_kernalPhS_ii$__internal_accurate_pow)
$_Z15yuyv2yuv_kernalPhS_ii$__internal_accurate_pow:
        /* <DEDUP_REMOVED lines=25> */
[-C--:B------:R-:W-:Y:S02]  /*0430*/  DFMA R20, RZ, -R8.reuse, R20 ;  /* 0x80000008ff14722b */ /* 0x080fe40000000014 */
[----:B------:R-:W-:-:S03]  /*0440*/  DFMA R24, R8, R8, -R18 ;  /* 0x000000080818722b */ /* 0x000fc60000000812 */
        /* <DEDUP_REMOVED lines=11> */
[----:B------:R-:W-:-:S03]  /*0500*/  UMOV UR9, 0x3f899999 ;  /* 0x3f89999900097882 */ /* 0x000fc60000000000 */
[----:B------:R-:W-:-:S03]  /*0510*/  DFMA R24, R8, R26, R24 ;  /* 0x0000001a0818722b */ /* 0x000fc60000000018 */
        /* <DEDUP_REMOVED lines=8> */
[----:B------:R-:W-:-:S06]  /*05a0*/  DMUL R12, R8, R18 ;  /* 0x00000012080c7228 */ /* 0x000fcc0000000000 */
[----:B------:R-:W-:Y:S01]  /*05b0*/  DADD R16, R16, -UR8 ;  /* 0x8000000810107e29 */ /* 0x000fe20008000000 */
[----:B------:R-:W-:Y:S01]  /*05c0*/  UMOV UR8, 0xfefa39ef ;  /* 0xfefa39ef00087882 */ /* 0x000fe20000000000 */
[----:B------:R-:W-:Y:S01]  /*05d0*/  DFMA R22, R8, R18, -R12 ;  /* 0x000000120816722b */ /* 0x000fe2000000080c */
[----:B------:R-:W-:-:S05]  /*05e0*/  UMOV UR9, 0x3fe62e42 ;  /* 0x3fe62e4200097882 */ /* 0x000fca0000000000 */
        /* <DEDUP_REMOVED lines=21> */
[----:B------:R-:W-:Y:S01]  /*0740*/  DADD R10, R14, R10 ;  /* 0x000000000e0a7229 */ /* 0x000fe2000000000a */
[----:B------:R-:W-:Y:S01]  /*0750*/  LOP3.LUT R15, R7, 0xff0fffff, RZ, 0xc0, !PT ;  /* 0xff0fffff070f7812 */ /* 0x000fe200078ec0ff */
[----:B------:R-:W-:-:S04]  /*0760*/  IMAD.MOV.U32 R14, RZ, RZ, R6 ;  /* 0x000000ffff0e7224 */ /* 0x000fc800078e0006 */
[----:B------:R-:W-:Y:S01]  /*0770*/  DADD R16, -R12, R16 ;  /* 0x000000000c107229 */ /* 0x000fe20000000110 */
[----:B------:R-:W-:-:S05]  /*0780*/  IMAD.SHL.U32 R12, R7, 0x2, RZ ;  /* 0x00000002070c7824 */ /* 0x000fca00078e00ff */
[----:B------:R-:W-:Y:S02]  /*0790*/  ISETP.GT.U32.AND P1, PT, R12, -0x2000001, PT ;  /* 0xfdffffff0c00780c */ /* 0x000fe40003f24070 */
[----:B------:R-:W-:Y:S02]  /*07a0*/  DADD R10, R10, -R16 ;  /* 0x000000000a0a7229 */ /* 0x000fe40000000810 */
[----:B------:R-:W-:-:S06]  /*07b0*/  SEL R15, R15, R7, P1 ;  /* 0x000000070f0f7207 */ /* 0x000fcc0000800000 */
        /* <DEDUP_REMOVED lines=59> */
[----:B------:R-:W-:Y:S01]  /*0b70*/  LEA.HI R8, R10, R10, RZ, 0x1 ;  /* 0x0000000a0a087211 */ /* 0x000fe200078f08ff */
[----:B------:R-:W-:-:S03]  /*0b80*/  IMAD.MOV.U32 R12, RZ, RZ, RZ ;  /* 0x000000ffff0c7224 */ /* 0x000fc600078e00ff */
[----:B------:R-:W-:-:S05]  /*0b90*/  SHF.R.S32.HI R9, RZ, 0x1, R8 ;  /* 0x00000001ff097819 */ /* 0x000fca0000011408 */
[----:B------:R-:W-:Y:S02]  /*0ba0*/  IMAD.IADD R10, R10, 0x1, -R9 ;  /* 0x000000010a0a7824 */ /* 0x000fe400078e0a09 */
[----:B------:R-:W-:-:S03]  /*0bb0*/  IMAD R15, R9, 0x100000, R15 ;  /* 0x00100000090f7824 */ /* 0x000fc600078e020f */
[----:B------:R-:W-:-:S06]  /*0bc0*/  LEA R13, R10, 0x3ff00000, 0x14 ;  /* 0x3ff000000a0d7811 */ /* 0x000fcc00078ea0ff */
[----:B------:R-:W-:-:S11]  /*0bd0*/  DMUL R12, R14, R12 ;  /* 0x0000000c0e0c7228 */ /* 0x000fd60000000000 */
.L_x_101:
[----:B------:R-:W-:Y:S02]  /*0be0*/  DFMA R6, R6, R12, R12 ;  /* 0x0000000c0606722b */ /* 0x000fe4000000000c */
[----:B------:R-:W-:-:S08]  /*0bf0*/  DSETP.NEU.AND P1, PT, |R12|, +INF , PT ;  /* 0x7ff000000c00742a */ /* 0x000fd00003f2d200 */
[----:B------:R-:W-:Y:S01]  /*0c00*/  FSEL R9, R12, R6, !P1 ;  /* 0x000000060c097208 */ /* 0x000fe20004800000 */
[----:B------:R-:W-:Y:S01]  /*0c10*/  IMAD.MOV.U32 R6, RZ, RZ, R0 ;  /* 0x000000ffff067224 */ /* 0x000fe200078e0000 */
[----:B------:R-:W-:Y:S01]  /*0c20*/  FSEL R12, R13, R7, !P1 ;  /* 0x000000070d0c7208 */ /* 0x000fe20004800000 */
[----:B------:R-:W-:-:S04]  /*0c30*/  IMAD.MOV.U32 R7, RZ, RZ, 0x0 ;  /* 0x00000000ff077424 */ /* 0x000fc800078e00ff */
[----:B------:R-:W-:Y:S05]  /*0c40*/  RET.REL.NODEC R6 `(_Z15yuyv2yuv_kernalPhS_ii) ;  /* 0xfffffff006ec7950 */ /* 0x000fea0003c3ffff */
.L_x_102:
        /* <DEDUP_REMOVED lines=11> */
.L_x_111:


//--------------------- .nv.shared.reserved.0     --------------------------
	.section	.nv.shared.reserved.0,"aw",@nobits
	.weak		__nv_reservedSMEM_offset_0_alias
	.size		__nv_reservedSMEM_offset_0_alias, 0, 64
	.other		__nv_reservedSMEM_offset_0_alias,@"STO_CUDA_RESERVED_SHARED STV_DEFAULT"
__nv_reservedSMEM_offset_0_alias:
	.zero		0
	.zero		64


//--------------------- .nv.constant0._Z20resize_planar_kernalIhEvPT_iiS1_ii --------------------------
	.section	.nv.constant0._Z20resize_planar_kernalIhEvPT_iiS1_ii,"a",@progbits
	.sectionflags	@""
	.align	4
.nv.constant0._Z20resize_planar_kernalIhEvPT_iiS1_ii:
	.zero		928


//--------------------- .nv.constant0._Z20resize_planar_kernalIfEvPT_iiS1_ii --------------------------
	.section	.nv.constant0._Z20resize_planar_kernalIfEvPT_iiS1_ii,"a",@progbits
	.sectionflags	@""
	.align	4
.nv.constant0._Z20resize_planar_kernalIfEvPT_iiS1_ii:
	.zero		928


//--------------------- .nv.constant0._Z20resize_packed_kernalIhEvPT_iiS1_ii --------------------------
	.section	.nv.constant0._Z20resize_packed_kernalIhEvPT_iiS1_ii,"a",@progbits
	.sectionflags	@""
	.align	4
.nv.constant0._Z20resize_packed_kernalIhEvPT_iiS1_ii:
	.zero		928


//--------------------- .nv.constant0._Z20resize_packed_kernalIfEvPT_iiS1_ii --------------------------
	.section	.nv.constant0._Z20resize_packed_kernalIfEvPT_iiS1_ii,"a",@progbits
	.sectionflags	@""
	.align	4
.nv.constant0._Z20resize_packed_kernalIfEvPT_iiS1_ii:
	.zero		928


//--------------------- .nv.constant0._Z16baygr2bgr_kernalPhS_iiffff --------------------------
	.section	.nv.constant0._Z16baygr2bgr_kernalPhS_iiffff,"a",@progbits
	.sectionflags	@""
	.align	4
.nv.constant0._Z16baygr2bgr_kernalPhS_iiffff:
	.zero		936


//--------------------- .nv.constant0._Z9bgr2rgbfpPhPfii --------------------------
	.section	.nv.constant0._Z9bgr2rgbfpPhPfii,"a",@progbits
	.sectionflags	@""
	.align	4
.nv.constant0._Z9bgr2rgbfpPhPfii:
	.zero		920


//--------------------- .nv.constant0._Z15yuyv2bgr_kernalPhS_ii --------------------------
	.section	.nv.constant0._Z15yuyv2bgr_kernalPhS_ii,"a",@progbits
	.sectionflags	@""
	.align	4
.nv.constant0._Z15yuyv2bgr_kernalPhS_ii:
	.zero		920


//--------------------- .nv.constant0._Z15yuyv2yuv_kernalPhS_ii --------------------------
	.section	.nv.constant0._Z15yuyv2yuv_kernalPhS_ii,"a",@progbits
	.sectionflags	@""
	.align	4
.nv.constant0._Z15yuyv2yuv_kernalPhS_ii:
	.zero		920


//--------------------- SYMBOLS --------------------------

	.type		.nv.reservedSmem.offset0,@object
	.size		.nv.reservedSmem.offset0,0x4
